//
// Generated by NVIDIA NVVM Compiler
//
// Compiler Build ID: CL-36424714
// Cuda compilation tools, release 13.0, V13.0.88
// Based on NVVM 20.0.0
//

.version 9.0
.target sm_100
.address_size 64

	// .globl	_Z13reduceKernelAPmm
.extern .func  (.param .b32 func_retval0) vprintf
(
	.param .b64 vprintf_param_0,
	.param .b64 vprintf_param_1
)
;
.global .align 1 .b8 $str[24] = {84, 104, 101, 114, 101, 32, 119, 97, 115, 32, 97, 110, 32, 111, 100, 100, 32, 99, 97, 115, 101, 33, 10};

.visible .entry _Z13reduceKernelAPmm(
	.param .u64 .ptr .align 1 _Z13reduceKernelAPmm_param_0,
	.param .u64 _Z13reduceKernelAPmm_param_1
)
{
	.reg .pred 	%p<2>;
	.reg .b32 	%r<7>;
	.reg .b64 	%rd<12>;

	ld.param.u64 	%rd1, [_Z13reduceKernelAPmm_param_0];
	ld.param.u64 	%rd2, [_Z13reduceKernelAPmm_param_1];
	mov.u32 	%r3, %ntid.x;
	mov.u32 	%r4, %ctaid.x;
	mov.u32 	%r5, %tid.x;
	mad.lo.s32 	%r1, %r3, %r4, %r5;
	shr.u64 	%rd3, %rd2, 1;
	cvt.u32.u64 	%r2, %rd3;
	setp.ge.s32 	%p1, %r1, %r2;
	@%p1 bra 	$L__BB0_2;
	cvta.to.global.u64 	%rd4, %rd1;
	add.s32 	%r6, %r1, %r2;
	mul.wide.s32 	%rd5, %r6, 8;
	add.s64 	%rd6, %rd4, %rd5;
	ld.global.u64 	%rd7, [%rd6];
	mul.wide.s32 	%rd8, %r1, 8;
	add.s64 	%rd9, %rd4, %rd8;
	ld.global.u64 	%rd10, [%rd9];
	add.s64 	%rd11, %rd10, %rd7;
	st.global.u64 	[%rd9], %rd11;
$L__BB0_2:
	ret;

}
	// .globl	_Z13reduceKernelBPmm
.visible .entry _Z13reduceKernelBPmm(
	.param .u64 .ptr .align 1 _Z13reduceKernelBPmm_param_0,
	.param .u64 _Z13reduceKernelBPmm_param_1
)
{
	.reg .pred 	%p<5>;
	.reg .b32 	%r<11>;
	.reg .b64 	%rd<18>;

	ld.param.u64 	%rd3, [_Z13reduceKernelBPmm_param_0];
	ld.param.u64 	%rd4, [_Z13reduceKernelBPmm_param_1];
	mov.u32 	%r3, %ntid.x;
	mov.u32 	%r4, %ctaid.x;
	mov.u32 	%r5, %tid.x;
	mad.lo.s32 	%r1, %r3, %r4, %r5;
	shr.u64 	%rd5, %rd4, 1;
	cvt.u32.u64 	%r2, %rd5;
	setp.ge.s32 	%p1, %r1, %r2;
	@%p1 bra 	$L__BB1_3;
	cvta.to.global.u64 	%rd6, %rd3;
	add.s32 	%r6, %r1, %r2;
	mul.wide.s32 	%rd7, %r6, 8;
	add.s64 	%rd1, %rd6, %rd7;
	ld.global.u64 	%rd8, [%rd1];
	mul.wide.s32 	%rd9, %r1, 8;
	add.s64 	%rd2, %rd6, %rd9;
	ld.global.u64 	%rd10, [%rd2];
	add.s64 	%rd11, %rd10, %rd8;
	st.global.u64 	[%rd2], %rd11;
	add.s32 	%r7, %r2, -1;
	setp.ne.s32 	%p2, %r1, %r7;
	shl.b32 	%r8, %r2, 1;
	cvt.s64.s32 	%rd12, %r8;
	setp.eq.s64 	%p3, %rd4, %rd12;
	or.pred  	%p4, %p2, %p3;
	@%p4 bra 	$L__BB1_3;
	mov.u64 	%rd13, $str;
	cvta.global.u64 	%rd14, %rd13;
	{ // callseq 0, 0
	.param .b64 param0;
	st.param.b64 	[param0], %rd14;
	.param .b64 param1;
	st.param.b64 	[param1], 0;
	.param .b32 retval0;
	call.uni (retval0), 
	vprintf, 
	(
	param0, 
	param1
	);
	ld.param.b32 	%r9, [retval0];
	} // callseq 0
	ld.global.u64 	%rd15, [%rd1+8];
	ld.global.u64 	%rd16, [%rd2];
	add.s64 	%rd17, %rd16, %rd15;
	st.global.u64 	[%rd2], %rd17;
$L__BB1_3:
	ret;

}
	// .globl	_Z14reduceKernel2DPmmmm
.visible .entry _Z14reduceKernel2DPmmmm(
	.param .u64 .ptr .align 1 _Z14reduceKernel2DPmmmm_param_0,
	.param .u64 _Z14reduceKernel2DPmmmm_param_1,
	.param .u64 _Z14reduceKernel2DPmmmm_param_2,
	.param .u64 _Z14reduceKernel2DPmmmm_param_3
)
{
	.reg .pred 	%p<3>;
	.reg .b32 	%r<10>;
	.reg .b64 	%rd<28>;
	.reg .b64 	%fd<4>;

	ld.param.u64 	%rd8, [_Z14reduceKernel2DPmmmm_param_0];
	ld.param.u64 	%rd9, [_Z14reduceKernel2DPmmmm_param_1];
	ld.param.u64 	%rd10, [_Z14reduceKernel2DPmmmm_param_2];
	ld.param.u64 	%rd11, [_Z14reduceKernel2DPmmmm_param_3];
	mov.u32 	%r1, %ntid.x;
	mov.u32 	%r2, %ctaid.x;
	mov.u32 	%r3, %tid.x;
	mad.lo.s32 	%r4, %r1, %r2, %r3;
	cvt.u64.u32 	%rd1, %r4;
	and.b64  	%rd12, %rd10, -4294967296;
	setp.ne.s64 	%p1, %rd12, 0;
	@%p1 bra 	$L__BB2_2;
	cvt.u32.u64 	%r5, %rd10;
	cvt.u32.u64 	%r6, %rd1;
	div.u32 	%r7, %r6, %r5;
	mul.lo.s32 	%r8, %r7, %r5;
	sub.s32 	%r9, %r6, %r8;
	cvt.u64.u32 	%rd26, %r7;
	cvt.u64.u32 	%rd27, %r9;
	bra.uni 	$L__BB2_3;
$L__BB2_2:
	div.u64 	%rd26, %rd1, %rd10;
	mul.lo.s64 	%rd13, %rd26, %rd10;
	sub.s64 	%rd27, %rd1, %rd13;
$L__BB2_3:
	shr.u64 	%rd14, %rd11, 1;
	setp.ge.u64 	%p2, %rd26, %rd14;
	@%p2 bra 	$L__BB2_5;
	cvta.to.global.u64 	%rd15, %rd8;
	cvt.rn.f64.u64 	%fd1, %rd11;
	mul.f64 	%fd2, %fd1, 0d3FE0000000000000;
	cvt.rpi.f64.f64 	%fd3, %fd2;
	cvt.rzi.u64.f64 	%rd16, %fd3;
	mad.lo.s64 	%rd17, %rd26, %rd9, %rd15;
	shl.b64 	%rd18, %rd27, 3;
	add.s64 	%rd19, %rd17, %rd18;
	add.s64 	%rd20, %rd26, %rd16;
	mad.lo.s64 	%rd21, %rd20, %rd9, %rd15;
	add.s64 	%rd22, %rd21, %rd18;
	ld.global.u64 	%rd23, [%rd22];
	ld.global.u64 	%rd24, [%rd19];
	add.s64 	%rd25, %rd24, %rd23;
	st.global.u64 	[%rd19], %rd25;
$L__BB2_5:
	ret;

}
	// .globl	_Z14reduceKernel3DPmmmmm
.visible .entry _Z14reduceKernel3DPmmmmm(
	.param .u64 .ptr .align 1 _Z14reduceKernel3DPmmmmm_param_0,
	.param .u64 _Z14reduceKernel3DPmmmmm_param_1,
	.param .u64 _Z14reduceKernel3DPmmmmm_param_2,
	.param .u64 _Z14reduceKernel3DPmmmmm_param_3,
	.param .u64 _Z14reduceKernel3DPmmmmm_param_4
)
{
	.reg .pred 	%p<4>;
	.reg .b32 	%r<15>;
	.reg .b64 	%rd<43>;
	.reg .b64 	%fd<4>;

	ld.param.u64 	%rd14, [_Z14reduceKernel3DPmmmmm_param_0];
	ld.param.u64 	%rd15, [_Z14reduceKernel3DPmmmmm_param_1];
	ld.param.u64 	%rd16, [_Z14reduceKernel3DPmmmmm_param_2];
	ld.param.u64 	%rd17, [_Z14reduceKernel3DPmmmmm_param_3];
	ld.param.u64 	%rd18, [_Z14reduceKernel3DPmmmmm_param_4];
	mov.u32 	%r1, %ntid.x;
	mov.u32 	%r2, %ctaid.x;
	mov.u32 	%r3, %tid.x;
	mad.lo.s32 	%r4, %r1, %r2, %r3;
	cvt.u64.u32 	%rd1, %r4;
	and.b64  	%rd19, %rd16, -4294967296;
	setp.ne.s64 	%p1, %rd19, 0;
	@%p1 bra 	$L__BB3_2;
	cvt.u32.u64 	%r5, %rd16;
	cvt.u32.u64 	%r6, %rd1;
	div.u32 	%r7, %r6, %r5;
	mul.lo.s32 	%r8, %r7, %r5;
	sub.s32 	%r9, %r6, %r8;
	cvt.u64.u32 	%rd39, %r7;
	cvt.u64.u32 	%rd40, %r9;
	bra.uni 	$L__BB3_3;
$L__BB3_2:
	div.u64 	%rd39, %rd1, %rd16;
	mul.lo.s64 	%rd20, %rd39, %rd16;
	sub.s64 	%rd40, %rd1, %rd20;
$L__BB3_3:
	and.b64  	%rd21, %rd17, -4294967296;
	setp.ne.s64 	%p2, %rd21, 0;
	@%p2 bra 	$L__BB3_5;
	cvt.u32.u64 	%r10, %rd17;
	cvt.u32.u64 	%r11, %rd39;
	div.u32 	%r12, %r11, %r10;
	mul.lo.s32 	%r13, %r12, %r10;
	sub.s32 	%r14, %r11, %r13;
	cvt.u64.u32 	%rd41, %r12;
	cvt.u64.u32 	%rd42, %r14;
	bra.uni 	$L__BB3_6;
$L__BB3_5:
	div.u64 	%rd41, %rd39, %rd17;
	mul.lo.s64 	%rd22, %rd41, %rd17;
	sub.s64 	%rd42, %rd39, %rd22;
$L__BB3_6:
	shr.u64 	%rd23, %rd18, 1;
	setp.ge.u64 	%p3, %rd41, %rd23;
	@%p3 bra 	$L__BB3_8;
	cvta.to.global.u64 	%rd24, %rd14;
	cvt.rn.f64.u64 	%fd1, %rd18;
	mul.f64 	%fd2, %fd1, 0d3FE0000000000000;
	cvt.rpi.f64.f64 	%fd3, %fd2;
	cvt.rzi.u64.f64 	%rd25, %fd3;
	mul.lo.s64 	%rd26, %rd17, %rd15;
	mul.lo.s64 	%rd27, %rd42, %rd15;
	mad.lo.s64 	%rd28, %rd26, %rd41, %rd27;
	add.s64 	%rd29, %rd24, %rd28;
	shl.b64 	%rd30, %rd40, 3;
	add.s64 	%rd31, %rd29, %rd30;
	add.s64 	%rd32, %rd41, %rd25;
	mad.lo.s64 	%rd33, %rd26, %rd32, %rd27;
	add.s64 	%rd34, %rd24, %rd33;
	add.s64 	%rd35, %rd34, %rd30;
	ld.global.u64 	%rd36, [%rd35];
	ld.global.u64 	%rd37, [%rd31];
	add.s64 	%rd38, %rd37, %rd36;
	st.global.u64 	[%rd31], %rd38;
$L__BB3_8:
	ret;

}


// ===== COMPILED SASS (sm_100) =====

	.target	sm_100

	.elftype	@"ET_EXEC"


//--------------------- .note.nv.tkinfo           --------------------------
	.section	.note.nv.tkinfo,"",@"SHT_NOTE"
	.sectionflags	@"SHF_NOTE_NV_TKINFO"
	.tkinfo
        /*0018*/ 	.word	0x00000002
        /*0030*/ 	.string	""
        /*0030*/ 	.string	"ptxas"
        /*0030*/ 	.string	"Cuda compilation tools, release 13.0, V13.0.88"
        /*0030*/ 	.string	"Build cuda_13.0.r13.0/compiler.36424714_0"
        /*0030*/ 	.string	"-arch sm_100 -m 64 "



//--------------------- .note.nv.cuinfo           --------------------------
	.section	.note.nv.cuinfo,"",@"SHT_NOTE"
	.sectionflags	@"SHF_NOTE_NV_CUINFO"
        /*0018*/ 	.short	0x0002
        /*001a*/ 	.short	0x0064
        /*001c*/ 	.short	0x0082
	.zero		2


//--------------------- .nv.info                  --------------------------
	.section	.nv.info,"",@"SHT_CUDA_INFO"
	.align	4


	//----- nvinfo : EIATTR_REGCOUNT
	.align		4
        /*0000*/ 	.byte	0x04, 0x2f
        /*0002*/ 	.short	(.L_2 - .L_1)
	.align		4
.L_1:
        /*0004*/ 	.word	index@(_Z13reduceKernelAPmm)
        /*0008*/ 	.word	0x0000000a


	//----- nvinfo : EIATTR_FRAME_SIZE
	.align		4
.L_2:
        /*000c*/ 	.byte	0x04, 0x11
        /*000e*/ 	.short	(.L_4 - .L_3)
	.align		4
.L_3:
        /*0010*/ 	.word	index@(_Z13reduceKernelAPmm)
        /*0014*/ 	.word	0x00000000


	//----- nvinfo : EIATTR_REGCOUNT
	.align		4
.L_4:
        /*0018*/ 	.byte	0x04, 0x2f
        /*001a*/ 	.short	(.L_6 - .L_5)
	.align		4
.L_5:
        /*001c*/ 	.word	index@(_Z13reduceKernelBPmm)
        /*0020*/ 	.word	0x00000018


	//----- nvinfo : EIATTR_FRAME_SIZE
	.align		4
.L_6:
        /*0024*/ 	.byte	0x04, 0x11
        /*0026*/ 	.short	(.L_8 - .L_7)
	.align		4
.L_7:
        /*0028*/ 	.word	index@(_Z13reduceKernelBPmm)
        /*002c*/ 	.word	0x00000000


	//----- nvinfo : EIATTR_REGCOUNT
	.align		4
.L_8:
        /*0030*/ 	.byte	0x04, 0x2f
        /*0032*/ 	.short	(.L_10 - .L_9)
	.align		4
.L_9:
        /*0034*/ 	.word	index@(_Z14reduceKernel2DPmmmm)
        /*0038*/ 	.word	0x00000012


	//----- nvinfo : EIATTR_FRAME_SIZE
	.align		4
.L_10:
        /*003c*/ 	.byte	0x04, 0x11
        /*003e*/ 	.short	(.L_12 - .L_11)
	.align		4
.L_11:
        /*0040*/ 	.word	index@($__internal_1_$__cuda_sm20_div_u64)
        /*0044*/ 	.word	0x00000000


	//----- nvinfo : EIATTR_FRAME_SIZE
	.align		4
.L_12:
        /*0048*/ 	.byte	0x04, 0x11
        /*004a*/ 	.short	(.L_14 - .L_13)
	.align		4
.L_13:
        /*004c*/ 	.word	index@(_Z14reduceKernel2DPmmmm)
        /*0050*/ 	.word	0x00000000


	//----- nvinfo : EIATTR_REGCOUNT
	.align		4
.L_14:
        /*0054*/ 	.byte	0x04, 0x2f
        /*0056*/ 	.short	(.L_16 - .L_15)
	.align		4
.L_15:
        /*0058*/ 	.word	index@(_Z14reduceKernel3DPmmmmm)
        /*005c*/ 	.word	0x00000016


	//----- nvinfo : EIATTR_FRAME_SIZE
	.align		4
.L_16:
        /*0060*/ 	.byte	0x04, 0x11
        /*0062*/ 	.short	(.L_18 - .L_17)
	.align		4
.L_17:
        /*0064*/ 	.word	index@($__internal_0_$__cuda_sm20_div_u64)
        /*0068*/ 	.word	0x00000000


	//----- nvinfo : EIATTR_FRAME_SIZE
	.align		4
.L_18:
        /*006c*/ 	.byte	0x04, 0x11
        /*006e*/ 	.short	(.L_20 - .L_19)
	.align		4
.L_19:
        /*0070*/ 	.word	index@(_Z14reduceKernel3DPmmmmm)
        /*0074*/ 	.word	0x00000000


	//----- nvinfo : EIATTR_MIN_STACK_SIZE
	.align		4
.L_20:
        /*0078*/ 	.byte	0x04, 0x12
        /*007a*/ 	.short	(.L_22 - .L_21)
	.align		4
.L_21:
        /*007c*/ 	.word	index@(_Z14reduceKernel3DPmmmmm)
        /*0080*/ 	.word	0x00000000


	//----- nvinfo : EIATTR_MIN_STACK_SIZE
	.align		4
.L_22:
        /*0084*/ 	.byte	0x04, 0x12
        /*0086*/ 	.short	(.L_24 - .L_23)
	.align		4
.L_23:
        /*0088*/ 	.word	index@(_Z14reduceKernel2DPmmmm)
        /*008c*/ 	.word	0x00000000


	//----- nvinfo : EIATTR_MIN_STACK_SIZE
	.align		4
.L_24:
        /*0090*/ 	.byte	0x04, 0x12
        /*0092*/ 	.short	(.L_26 - .L_25)
	.align		4
.L_25:
        /*0094*/ 	.word	index@(_Z13reduceKernelBPmm)
        /*0098*/ 	.word	0x00000000


	//----- nvinfo : EIATTR_MIN_STACK_SIZE
	.align		4
.L_26:
        /*009c*/ 	.byte	0x04, 0x12
        /*009e*/ 	.short	(.L_28 - .L_27)
	.align		4
.L_27:
        /*00a0*/ 	.word	index@(_Z13reduceKernelAPmm)
        /*00a4*/ 	.word	0x00000000
.L_28:


//--------------------- .nv.compat                --------------------------
	.section	.nv.compat,"",@"SHT_CUDA_COMPAT_INFO"
	.align	4
        /*0000*/ 	.byte	0x02, 0x09, 0x00, 0x00, 0x02, 0x02, 0x01, 0x00, 0x02, 0x05, 0x05, 0x00, 0x03, 0x07, 0x01, 0x01
        /*0010*/ 	.byte	0x02, 0x03, 0x00, 0x00, 0x02, 0x06, 0x01, 0x00, 0x04, 0x0b, 0x08, 0x00, 0x01, 0x00, 0x00, 0x00
        /*0020*/ 	.byte	0x00, 0x00, 0x00, 0x00


//--------------------- .nv.info._Z14reduceKernel3DPmmmmm --------------------------
	.section	.nv.info._Z14reduceKernel3DPmmmmm,"",@"SHT_CUDA_INFO"
	.sectionflags	@""
	.align	4


	//----- nvinfo : EIATTR_CUDA_API_VERSION
	.align		4
        /*0000*/ 	.byte	0x04, 0x37
        /*0002*/ 	.short	(.L_30 - .L_29)
.L_29:
        /*0004*/ 	.word	0x00000082


	//----- nvinfo : EIATTR_KPARAM_INFO
	.align		4
.L_30:
        /*0008*/ 	.byte	0x04, 0x17
        /*000a*/ 	.short	(.L_32 - .L_31)
.L_31:
        /*000c*/ 	.word	0x00000000
        /*0010*/ 	.short	0x0004
        /*0012*/ 	.short	0x0020
        /*0014*/ 	.byte	0x00, 0xf0, 0x21, 0x00


	//----- nvinfo : EIATTR_KPARAM_INFO
	.align		4
.L_32:
        /*0018*/ 	.byte	0x04, 0x17
        /*001a*/ 	.short	(.L_34 - .L_33)
.L_33:
        /*001c*/ 	.word	0x00000000
        /*0020*/ 	.short	0x0003
        /*0022*/ 	.short	0x0018
        /*0024*/ 	.byte	0x00, 0xf0, 0x21, 0x00


	//----- nvinfo : EIATTR_KPARAM_INFO
	.align		4
.L_34:
        /*0028*/ 	.byte	0x04, 0x17
        /*002a*/ 	.short	(.L_36 - .L_35)
.L_35:
        /*002c*/ 	.word	0x00000000
        /*0030*/ 	.short	0x0002
        /*0032*/ 	.short	0x0010
        /*0034*/ 	.byte	0x00, 0xf0, 0x21, 0x00


	//----- nvinfo : EIATTR_KPARAM_INFO
	.align		4
.L_36:
        /*0038*/ 	.byte	0x04, 0x17
        /*003a*/ 	.short	(.L_38 - .L_37)
.L_37:
        /*003c*/ 	.word	0x00000000
        /*0040*/ 	.short	0x0001
        /*0042*/ 	.short	0x0008
        /*0044*/ 	.byte	0x00, 0xf0, 0x21, 0x00


	//----- nvinfo : EIATTR_KPARAM_INFO
	.align		4
.L_38:
        /*0048*/ 	.byte	0x04, 0x17
        /*004a*/ 	.short	(.L_40 - .L_39)
.L_39:
        /*004c*/ 	.word	0x00000000
        /*0050*/ 	.short	0x0000
        /*0052*/ 	.short	0x0000
        /*0054*/ 	.byte	0x00, 0xf5, 0x21, 0x00


	//----- nvinfo : EIATTR_SPARSE_MMA_MASK
	.align		4
.L_40:
        /*0058*/ 	.byte	0x03, 0x50
        /*005a*/ 	.short	0x0000


	//----- nvinfo : EIATTR_MAXREG_COUNT
	.align		4
        /*005c*/ 	.byte	0x03, 0x1b
        /*005e*/ 	.short	0x00ff


	//----- nvinfo : EIATTR_MERCURY_ISA_VERSION
	.align		4
        /*0060*/ 	.byte	0x03, 0x5f
        /*0062*/ 	.short	0x0101


	//----- nvinfo : EIATTR_VRC_CTA_INIT_COUNT
	.align		4
        /*0064*/ 	.byte	0x02, 0x4a
	.zero		1
	.zero		1


	//----- nvinfo : EIATTR_EXIT_INSTR_OFFSETS
	.align		4
        /*0068*/ 	.byte	0x04, 0x1c
        /*006a*/ 	.short	(.L_42 - .L_41)


	//   ....[0]....
.L_41:
        /*006c*/ 	.word	0x000005f0


	//   ....[1]....
        /*0070*/ 	.word	0x00000830


	//----- nvinfo : EIATTR_CRS_STACK_SIZE
	.align		4
.L_42:
        /*0074*/ 	.byte	0x04, 0x1e
        /*0076*/ 	.short	(.L_44 - .L_43)
.L_43:
        /*0078*/ 	.word	0x00000000


	//----- nvinfo : EIATTR_CBANK_PARAM_SIZE
	.align		4
.L_44:
        /*007c*/ 	.byte	0x03, 0x19
        /*007e*/ 	.short	0x0028


	//----- nvinfo : EIATTR_PARAM_CBANK
	.align		4
        /*0080*/ 	.byte	0x04, 0x0a
        /*0082*/ 	.short	(.L_46 - .L_45)
	.align		4
.L_45:
        /*0084*/ 	.word	index@(.nv.constant0._Z14reduceKernel3DPmmmmm)
        /*0088*/ 	.short	0x0380
        /*008a*/ 	.short	0x0028


	//----- nvinfo : EIATTR_SW_WAR
	.align		4
.L_46:
        /*008c*/ 	.byte	0x04, 0x36
        /*008e*/ 	.short	(.L_48 - .L_47)
.L_47:
        /*0090*/ 	.word	0x00000008
.L_48:


//--------------------- .nv.info._Z14reduceKernel2DPmmmm --------------------------
	.section	.nv.info._Z14reduceKernel2DPmmmm,"",@"SHT_CUDA_INFO"
	.sectionflags	@""
	.align	4


	//----- nvinfo : EIATTR_CUDA_API_VERSION
	.align		4
        /*0000*/ 	.byte	0x04, 0x37
        /*0002*/ 	.short	(.L_50 - .L_49)
.L_49:
        /*0004*/ 	.word	0x00000082


	//----- nvinfo : EIATTR_KPARAM_INFO
	.align		4
.L_50:
        /*0008*/ 	.byte	0x04, 0x17
        /*000a*/ 	.short	(.L_52 - .L_51)
.L_51:
        /*000c*/ 	.word	0x00000000
        /*0010*/ 	.short	0x0003
        /*0012*/ 	.short	0x0018
        /*0014*/ 	.byte	0x00, 0xf0, 0x21, 0x00


	//----- nvinfo : EIATTR_KPARAM_INFO
	.align		4
.L_52:
        /*0018*/ 	.byte	0x04, 0x17
        /*001a*/ 	.short	(.L_54 - .L_53)
.L_53:
        /*001c*/ 	.word	0x00000000
        /*0020*/ 	.short	0x0002
        /*0022*/ 	.short	0x0010
        /*0024*/ 	.byte	0x00, 0xf0, 0x21, 0x00


	//----- nvinfo : EIATTR_KPARAM_INFO
	.align		4
.L_54:
        /*0028*/ 	.byte	0x04, 0x17
        /*002a*/ 	.short	(.L_56 - .L_55)
.L_55:
        /*002c*/ 	.word	0x00000000
        /*0030*/ 	.short	0x0001
        /*0032*/ 	.short	0x0008
        /*0034*/ 	.byte	0x00, 0xf0, 0x21, 0x00


	//----- nvinfo : EIATTR_KPARAM_INFO
	.align		4
.L_56:
        /*0038*/ 	.byte	0x04, 0x17
        /*003a*/ 	.short	(.L_58 - .L_57)
.L_57:
        /*003c*/ 	.word	0x00000000
        /*0040*/ 	.short	0x0000
        /*0042*/ 	.short	0x0000
        /*0044*/ 	.byte	0x00, 0xf5, 0x21, 0x00


	//----- nvinfo : EIATTR_SPARSE_MMA_MASK
	.align		4
.L_58:
        /*0048*/ 	.byte	0x03, 0x50
        /*004a*/ 	.short	0x0000


	//----- nvinfo : EIATTR_MAXREG_COUNT
	.align		4
        /*004c*/ 	.byte	0x03, 0x1b
        /*004e*/ 	.short	0x00ff


	//----- nvinfo : EIATTR_MERCURY_ISA_VERSION
	.align		4
        /*0050*/ 	.byte	0x03, 0x5f
        /*0052*/ 	.short	0x0101


	//----- nvinfo : EIATTR_VRC_CTA_INIT_COUNT
	.align		4
        /*0054*/ 	.byte	0x02, 0x4a
	.zero		1
	.zero		1


	//----- nvinfo : EIATTR_EXIT_INSTR_OFFSETS
	.align		4
        /*0058*/ 	.byte	0x04, 0x1c
        /*005a*/ 	.short	(.L_60 - .L_59)


	//   ....[0]....
.L_59:
        /*005c*/ 	.word	0x00000330


	//   ....[1]....
        /*0060*/ 	.word	0x000004e0


	//----- nvinfo : EIATTR_CRS_STACK_SIZE
	.align		4
.L_60:
        /*0064*/ 	.byte	0x04, 0x1e
        /*0066*/ 	.short	(.L_62 - .L_61)
.L_61:
        /*0068*/ 	.word	0x00000000


	//----- nvinfo : EIATTR_CBANK_PARAM_SIZE
	.align		4
.L_62:
        /*006c*/ 	.byte	0x03, 0x19
        /*006e*/ 	.short	0x0020


	//----- nvinfo : EIATTR_PARAM_CBANK
	.align		4
        /*0070*/ 	.byte	0x04, 0x0a
        /*0072*/ 	.short	(.L_64 - .L_63)
	.align		4
.L_63:
        /*0074*/ 	.word	index@(.nv.constant0._Z14reduceKernel2DPmmmm)
        /*0078*/ 	.short	0x0380
        /*007a*/ 	.short	0x0020


	//----- nvinfo : EIATTR_SW_WAR
	.align		4
.L_64:
        /*007c*/ 	.byte	0x04, 0x36
        /*007e*/ 	.short	(.L_66 - .L_65)
.L_65:
        /*0080*/ 	.word	0x00000008
.L_66:


//--------------------- .nv.info._Z13reduceKernelBPmm --------------------------
	.section	.nv.info._Z13reduceKernelBPmm,"",@"SHT_CUDA_INFO"
	.sectionflags	@""
	.align	4


	//----- nvinfo : EIATTR_CUDA_API_VERSION
	.align		4
        /*0000*/ 	.byte	0x04, 0x37
        /*0002*/ 	.short	(.L_68 - .L_67)
.L_67:
        /*0004*/ 	.word	0x00000082


	//----- nvinfo : EIATTR_KPARAM_INFO
	.align		4
.L_68:
        /*0008*/ 	.byte	0x04, 0x17
        /*000a*/ 	.short	(.L_70 - .L_69)
.L_69:
        /*000c*/ 	.word	0x00000000
        /*0010*/ 	.short	0x0001
        /*0012*/ 	.short	0x0008
        /*0014*/ 	.byte	0x00, 0xf0, 0x21, 0x00


	//----- nvinfo : EIATTR_KPARAM_INFO
	.align		4
.L_70:
        /*0018*/ 	.byte	0x04, 0x17
        /*001a*/ 	.short	(.L_72 - .L_71)
.L_71:
        /*001c*/ 	.word	0x00000000
        /*0020*/ 	.short	0x0000
        /*0022*/ 	.short	0x0000
        /*0024*/ 	.byte	0x00, 0xf5, 0x21, 0x00


	//----- nvinfo : EIATTR_SPARSE_MMA_MASK
	.align		4
.L_72:
        /*0028*/ 	.byte	0x03, 0x50
        /*002a*/ 	.short	0x0000


	//----- nvinfo : EIATTR_MAXREG_COUNT
	.align		4
        /*002c*/ 	.byte	0x03, 0x1b
        /*002e*/ 	.short	0x00ff


	//----- nvinfo : EIATTR_EXTERNS
	.align		4
        /*0030*/ 	.byte	0x04, 0x0f
        /*0032*/ 	.short	(.L_74 - .L_73)


	//   ....[0]....
	.align		4
.L_73:
        /*0034*/ 	.word	index@(vprintf)


	//----- nvinfo : EIATTR_MERCURY_ISA_VERSION
	.align		4
.L_74:
        /*0038*/ 	.byte	0x03, 0x5f
        /*003a*/ 	.short	0x0101


	//----- nvinfo : EIATTR_VRC_CTA_INIT_COUNT
	.align		4
        /*003c*/ 	.byte	0x02, 0x4a
	.zero		1
	.zero		1


	//----- nvinfo : EIATTR_SYSCALL_OFFSETS
	.align		4
        /*0040*/ 	.byte	0x04, 0x46
        /*0042*/ 	.short	(.L_76 - .L_75)


	//   ....[0]....
.L_75:
        /*0044*/ 	.word	0x00000210


	//----- nvinfo : EIATTR_EXIT_INSTR_OFFSETS
	.align		4
.L_76:
        /*0048*/ 	.byte	0x04, 0x1c
        /*004a*/ 	.short	(.L_78 - .L_77)


	//   ....[0]....
.L_77:
        /*004c*/ 	.word	0x00000080


	//   ....[1]....
        /*0050*/ 	.word	0x00000190


	//   ....[2]....
        /*0054*/ 	.word	0x00000270


	//----- nvinfo : EIATTR_CRS_STACK_SIZE
	.align		4
.L_78:
        /*0058*/ 	.byte	0x04, 0x1e
        /*005a*/ 	.short	(.L_80 - .L_79)
.L_79:
        /*005c*/ 	.word	0x00000000


	//----- nvinfo : EIATTR_CBANK_PARAM_SIZE
	.align		4
.L_80:
        /*0060*/ 	.byte	0x03, 0x19
        /*0062*/ 	.short	0x0010


	//----- nvinfo : EIATTR_PARAM_CBANK
	.align		4
        /*0064*/ 	.byte	0x04, 0x0a
        /*0066*/ 	.short	(.L_82 - .L_81)
	.align		4
.L_81:
        /*0068*/ 	.word	index@(.nv.constant0._Z13reduceKernelBPmm)
        /*006c*/ 	.short	0x0380
        /*006e*/ 	.short	0x0010


	//----- nvinfo : EIATTR_SW_WAR
	.align		4
.L_82:
        /*0070*/ 	.byte	0x04, 0x36
        /*0072*/ 	.short	(.L_84 - .L_83)
.L_83:
        /*0074*/ 	.word	0x00000008
.L_84:


//--------------------- .nv.info._Z13reduceKernelAPmm --------------------------
	.section	.nv.info._Z13reduceKernelAPmm,"",@"SHT_CUDA_INFO"
	.sectionflags	@""
	.align	4


	//----- nvinfo : EIATTR_CUDA_API_VERSION
	.align		4
        /*0000*/ 	.byte	0x04, 0x37
        /*0002*/ 	.short	(.L_86 - .L_85)
.L_85:
        /*0004*/ 	.word	0x00000082


	//----- nvinfo : EIATTR_KPARAM_INFO
	.align		4
.L_86:
        /*0008*/ 	.byte	0x04, 0x17
        /*000a*/ 	.short	(.L_88 - .L_87)
.L_87:
        /*000c*/ 	.word	0x00000000
        /*0010*/ 	.short	0x0001
        /*0012*/ 	.short	0x0008
        /*0014*/ 	.byte	0x00, 0xf0, 0x21, 0x00


	//----- nvinfo : EIATTR_KPARAM_INFO
	.align		4
.L_88:
        /*0018*/ 	.byte	0x04, 0x17
        /*001a*/ 	.short	(.L_90 - .L_89)
.L_89:
        /*001c*/ 	.word	0x00000000
        /*0020*/ 	.short	0x0000
        /*0022*/ 	.short	0x0000
        /*0024*/ 	.byte	0x00, 0xf5, 0x21, 0x00


	//----- nvinfo : EIATTR_SPARSE_MMA_MASK
	.align		4
.L_90:
        /*0028*/ 	.byte	0x03, 0x50
        /*002a*/ 	.short	0x0000


	//----- nvinfo : EIATTR_MAXREG_COUNT
	.align		4
        /*002c*/ 	.byte	0x03, 0x1b
        /*002e*/ 	.short	0x00ff


	//----- nvinfo : EIATTR_MERCURY_ISA_VERSION
	.align		4
        /*0030*/ 	.byte	0x03, 0x5f
        /*0032*/ 	.short	0x0101


	//----- nvinfo : EIATTR_VRC_CTA_INIT_COUNT
	.align		4
        /*0034*/ 	.byte	0x02, 0x4a
	.zero		1
	.zero		1


	//----- nvinfo : EIATTR_EXIT_INSTR_OFFSETS
	.align		4
        /*0038*/ 	.byte	0x04, 0x1c
        /*003a*/ 	.short	(.L_92 - .L_91)


	//   ....[0]....
.L_91:
        /*003c*/ 	.word	0x00000080


	//   ....[1]....
        /*0040*/ 	.word	0x00000130


	//----- nvinfo : EIATTR_CBANK_PARAM_SIZE
	.align		4
.L_92:
        /*0044*/ 	.byte	0x03, 0x19
        /*0046*/ 	.short	0x0010


	//----- nvinfo : EIATTR_PARAM_CBANK
	.align		4
        /*0048*/ 	.byte	0x04, 0x0a
        /*004a*/ 	.short	(.L_94 - .L_93)
	.align		4
.L_93:
        /*004c*/ 	.word	index@(.nv.constant0._Z13reduceKernelAPmm)
        /*0050*/ 	.short	0x0380
        /*0052*/ 	.short	0x0010


	//----- nvinfo : EIATTR_SW_WAR
	.align		4
.L_94:
        /*0054*/ 	.byte	0x04, 0x36
        /*0056*/ 	.short	(.L_96 - .L_95)
.L_95:
        /*0058*/ 	.word	0x00000008
.L_96:


//--------------------- .nv.callgraph             --------------------------
	.section	.nv.callgraph,"",@"SHT_CUDA_CALLGRAPH"
	.align	4
	.sectionentsize	8
	.align		4
        /*0000*/ 	.word	0x00000000
	.align		4
        /*0004*/ 	.word	0xffffffff
	.align		4
        /*0008*/ 	.word	index@(_Z13reduceKernelBPmm)
	.align		4
        /*000c*/ 	.word	index@(vprintf)
	.align		4
        /*0010*/ 	.word	0x00000000
	.align		4
        /*0014*/ 	.word	0xfffffffe
	.align		4
        /*0018*/ 	.word	0x00000000
	.align		4
        /*001c*/ 	.word	0xfffffffd
	.align		4
        /*0020*/ 	.word	0x00000000
	.align		4
        /*0024*/ 	.word	0xfffffffc


//--------------------- .nv.constant4             --------------------------
	.section	.nv.constant4,"a",@progbits
	.align	8
	.align		8
.nv.constant4:
        /*0000*/ 	.dword	$str
	.align		8
        /*0008*/ 	.dword	vprintf


//--------------------- .text._Z14reduceKernel3DPmmmmm --------------------------
	.section	.text._Z14reduceKernel3DPmmmmm,"ax",@progbits
	.align	128
        .global         _Z14reduceKernel3DPmmmmm
        .type           _Z14reduceKernel3DPmmmmm,@function
        .size           _Z14reduceKernel3DPmmmmm,(.L_x_11 - _Z14reduceKernel3DPmmmmm)
        .other          _Z14reduceKernel3DPmmmmm,@"STO_CUDA_ENTRY STV_DEFAULT"
_Z14reduceKernel3DPmmmmm:
.text._Z14reduceKernel3DPmmmmm:
[----:B------:R-:W-:Y:S01]  /*0000*/  LDC R1, c[0x0][0x37c] ;  /* 0x0000df00ff017b82 */ /* 0x000fe20000000800 */
[----:B------:R-:W0:Y:S01]  /*0010*/  S2R R2, SR_CTAID.X ;  /* 0x0000000000027919 */ /* 0x000e220000002500 */
[----:B------:R-:W1:Y:S01]  /*0020*/  LDCU UR5, c[0x0][0x394] ;  /* 0x00007280ff0577ac */ /* 0x000e620008000800 */
[----:B------:R-:W0:Y:S01]  /*0030*/  S2R R3, SR_TID.X ;  /* 0x0000000000037919 */ /* 0x000e220000002100 */
[----:B------:R-:W0:Y:S01]  /*0040*/  LDCU UR4, c[0x0][0x360] ;  /* 0x00006c00ff0477ac */ /* 0x000e220008000800 */
[----:B-1----:R-:W-:Y:S01]  /*0050*/  UISETP.NE.U32.AND UP0, UPT, UR5, URZ, UPT ;  /* 0x000000ff0500728c */ /* 0x002fe2000bf05070 */
[----:B0-----:R-:W-:-:S08]  /*0060*/  IMAD R2, R2, UR4, R3 ;  /* 0x0000000402027c24 */ /* 0x001fd0000f8e0203 */
[----:B------:R-:W-:Y:S05]  /*0070*/  BRA.U UP0, `(.L_x_0) ;  /* 0x0000000100607547 */ /* 0x000fea000b800000 */
[----:B------:R-:W0:Y:S02]  /*0080*/  LDCU UR4, c[0x0][0x390] ;  /* 0x00007200ff0477ac */ /* 0x000e240008000800 */
[----:B0-----:R-:W0:Y:S01]  /*0090*/  I2F.U32.RP R0, UR4 ;  /* 0x0000000400007d06 */ /* 0x001e220008209000 */
[----:B------:R-:W-:-:S07]  /*00a0*/  ISETP.NE.U32.AND P2, PT, RZ, UR4, PT ;  /* 0x00000004ff007c0c */ /* 0x000fce000bf45070 */
[----:B0-----:R-:W0:Y:S02]  /*00b0*/  MUFU.RCP R0, R0 ;  /* 0x0000000000007308 */ /* 0x001e240000001000 */
[----:B0-----:R-:W-:Y:S02]  /*00c0*/  IADD3 R4, PT, PT, R0, 0xffffffe, RZ ;  /* 0x0ffffffe00047810 */ /* 0x001fe40007ffe0ff */
[----:B------:R-:W-:-:S04]  /*00d0*/  MOV R0, RZ ;  /* 0x000000ff00007202 */ /* 0x000fc80000000f00 */
[----:B------:R0:W1:Y:S02]  /*00e0*/  F2I.FTZ.U32.TRUNC.NTZ R5, R4 ;  /* 0x0000000400057305 */ /* 0x000064000021f000 */
[----:B0-----:R-:W-:Y:S02]  /*00f0*/  HFMA2 R4, -RZ, RZ, 0, 0 ;  /* 0x00000000ff047431 */ /* 0x001fe400000001ff */
[----:B-1----:R-:W-:-:S04]  /*0100*/  IMAD.MOV R3, RZ, RZ, -R5 ;  /* 0x000000ffff037224 */ /* 0x002fc800078e0a05 */
[----:B------:R-:W-:-:S04]  /*0110*/  IMAD R3, R3, UR4, RZ ;  /* 0x0000000403037c24 */ /* 0x000fc8000f8e02ff */
[----:B------:R-:W-:-:S06]  /*0120*/  IMAD.HI.U32 R5, R5, R3, R4 ;  /* 0x0000000305057227 */ /* 0x000fcc00078e0004 */
[----:B------:R-:W-:-:S04]  /*0130*/  IMAD.HI.U32 R4, R5, R2, RZ ;  /* 0x0000000205047227 */ /* 0x000fc800078e00ff */
[----:B------:R-:W-:Y:S02]  /*0140*/  IMAD.MOV R3, RZ, RZ, -R4 ;  /* 0x000000ffff037224 */ /* 0x000fe400078e0a04 */
[----:B------:R-:W-:Y:S02]  /*0150*/  IMAD.MOV.U32 R5, RZ, RZ, RZ ;  /* 0x000000ffff057224 */ /* 0x000fe400078e00ff */
[----:B------:R-:W-:-:S05]  /*0160*/  IMAD R3, R3, UR4, R2 ;  /* 0x0000000403037c24 */ /* 0x000fca000f8e0202 */
[----:B------:R-:W-:-:S13]  /*0170*/  ISETP.GE.U32.AND P0, PT, R3, UR4, PT ;  /* 0x0000000403007c0c */ /* 0x000fda000bf06070 */
[----:B------:R-:W-:Y:S01]  /*0180*/  @P0 IADD3 R3, PT, PT, R3, -UR4, RZ ;  /* 0x8000000403030c10 */ /* 0x000fe2000fffe0ff */
[----:B------:R-:W-:-:S03]  /*0190*/  @P0 VIADD R4, R4, 0x1 ;  /* 0x0000000104040836 */ /* 0x000fc60000000000 */
[----:B------:R-:W-:-:S13]  /*01a0*/  ISETP.GE.U32.AND P1, PT, R3, UR4, PT ;  /* 0x0000000403007c0c */ /* 0x000fda000bf26070 */
[----:B------:R-:W-:Y:S02]  /*01b0*/  @P1 IADD3 R4, PT, PT, R4, 0x1, RZ ;  /* 0x0000000104041810 */ /* 0x000fe40007ffe0ff */
[----:B------:R-:W-:-:S05]  /*01c0*/  @!P2 LOP3.LUT R4, RZ, UR4, RZ, 0x33, !PT ;  /* 0x00000004ff04ac12 */ /* 0x000fca000f8e33ff */
[----:B------:R-:W-:-:S04]  /*01d0*/  IMAD.MOV R3, RZ, RZ, -R4 ;  /* 0x000000ffff037224 */ /* 0x000fc800078e0a04 */
[----:B------:R-:W-:Y:S01]  /*01e0*/  IMAD R2, R3, UR4, R2 ;  /* 0x0000000403027c24 */ /* 0x000fe2000f8e0202 */
[----:B------:R-:W-:Y:S06]  /*01f0*/  BRA `(.L_x_1) ;  /* 0x00000000003c7947 */ /* 0x000fec0003800000 */
.L_x_0:
[----:B------:R-:W-:Y:S01]  /*0200*/  MOV R7, R2 ;  /* 0x0000000200077202 */ /* 0x000fe20000000f00 */
[----:B------:R-:W-:Y:S01]  /*0210*/  IMAD.MOV.U32 R6, RZ, RZ, RZ ;  /* 0x000000ffff067224 */ /* 0x000fe200078e00ff */
[----:B------:R-:W-:Y:S01]  /*0220*/  MOV R8, 0x250 ;  /* 0x0000025000087802 */ /* 0x000fe20000000f00 */
[----:B------:R-:W0:Y:S06]  /*0230*/  LDCU.64 UR4, c[0x0][0x390] ;  /* 0x00007200ff0477ac */ /* 0x000e2c0008000a00 */
[----:B0-----:R-:W-:Y:S05]  /*0240*/  CALL.REL.NOINC `($__internal_0_$__cuda_sm20_div_u64) ;  /* 0x00000004007c7944 */ /* 0x001fea0003c00000 */
[----:B------:R-:W0:Y:S01]  /*0250*/  LDCU.64 UR4, c[0x0][0x390] ;  /* 0x00007200ff0477ac */ /* 0x000e220008000a00 */
[----:B------:R-:W-:Y:S01]  /*0260*/  IADD3 R5, P0, PT, RZ, -R6, RZ ;  /* 0x80000006ff057210 */ /* 0x000fe20007f1e0ff */
[----:B------:R-:W-:Y:S02]  /*0270*/  IMAD.MOV.U32 R3, RZ, RZ, RZ ;  /* 0x000000ffff037224 */ /* 0x000fe400078e00ff */
[----:B------:R-:W-:Y:S01]  /*0280*/  IMAD.MOV.U32 R4, RZ, RZ, R6 ;  /* 0x000000ffff047224 */ /* 0x000fe200078e0006 */
[----:B------:R-:W-:-:S05]  /*0290*/  IADD3.X R0, PT, PT, RZ, ~R7, RZ, P0, !PT ;  /* 0x80000007ff007210 */ /* 0x000fca00007fe4ff */
[----:B0-----:R-:W-:Y:S02]  /*02a0*/  IMAD R0, R0, UR4, RZ ;  /* 0x0000000400007c24 */ /* 0x001fe4000f8e02ff */
[----:B------:R-:W-:-:S04]  /*02b0*/  IMAD.WIDE.U32 R2, R5, UR4, R2 ;  /* 0x0000000405027c25 */ /* 0x000fc8000f8e0002 */
[----:B------:R-:W-:-:S05]  /*02c0*/  IMAD R5, R5, UR5, R0 ;  /* 0x0000000505057c24 */ /* 0x000fca000f8e0200 */
[----:B------:R-:W-:Y:S02]  /*02d0*/  IADD3 R0, PT, PT, R3, R5, RZ ;  /* 0x0000000503007210 */ /* 0x000fe40007ffe0ff */
[----:B------:R-:W-:-:S07]  /*02e0*/  MOV R5, R7 ;  /* 0x0000000700057202 */ /* 0x000fce0000000f00 */
.L_x_1:
[----:B------:R-:W0:Y:S02]  /*02f0*/  LDCU UR11, c[0x0][0x39c] ;  /* 0x00007380ff0b77ac */ /* 0x000e240008000800 */
[----:B0-----:R-:W-:-:S09]  /*0300*/  UISETP.NE.U32.AND UP0, UPT, UR11, URZ, UPT ;  /* 0x000000ff0b00728c */ /* 0x001fd2000bf05070 */
[----:B------:R-:W-:Y:S05]  /*0310*/  BRA.U UP0, `(.L_x_2) ;  /* 0x0000000100647547 */ /* 0x000fea000b800000 */
[----:B------:R-:W0:Y:S02]  /*0320*/  LDCU UR10, c[0x0][0x398] ;  /* 0x00007300ff0a77ac */ /* 0x000e240008000800 */
[----:B0-----:R-:W0:Y:S01]  /*0330*/  I2F.U32.RP R3, UR10 ;  /* 0x0000000a00037d06 */ /* 0x001e220008209000 */
[----:B------:R-:W-:-:S07]  /*0340*/  ISETP.NE.U32.AND P2, PT, RZ, UR10, PT ;  /* 0x0000000aff007c0c */ /* 0x000fce000bf45070 */
[----:B0-----:R-:W0:Y:S02]  /*0350*/  MUFU.RCP R3, R3 ;  /* 0x0000000300037308 */ /* 0x001e240000001000 */
[----:B0-----:R-:W-:Y:S02]  /*0360*/  VIADD R6, R3, 0xffffffe ;  /* 0x0ffffffe03067836 */ /* 0x001fe40000000000 */
[----:B------:R-:W-:-:S04]  /*0370*/  IMAD.MOV.U32 R3, RZ, RZ, RZ ;  /* 0x000000ffff037224 */ /* 0x000fc800078e00ff */
[----:B------:R0:W1:Y:S02]  /*0380*/  F2I.FTZ.U32.TRUNC.NTZ R7, R6 ;  /* 0x0000000600077305 */ /* 0x000064000021f000 */
[----:B0-----:R-:W-:Y:S02]  /*0390*/  IMAD.MOV.U32 R6, RZ, RZ, RZ ;  /* 0x000000ffff067224 */ /* 0x001fe400078e00ff */
[----:B-1----:R-:W-:-:S05]  /*03a0*/  IMAD R5, R7, UR10, RZ ;  /* 0x0000000a07057c24 */ /* 0x002fca000f8e02ff */
[----:B------:R-:W-:-:S05]  /*03b0*/  IADD3 R5, PT, PT, -R5, RZ, RZ ;  /* 0x000000ff05057210 */ /* 0x000fca0007ffe1ff */
[----:B------:R-:W-:-:S06]  /*03c0*/  IMAD.HI.U32 R7, R7, R5, R6 ;  /* 0x0000000507077227 */ /* 0x000fcc00078e0006 */
[----:B------:R-:W-:-:S05]  /*03d0*/  IMAD.HI.U32 R7, R7, R4, RZ ;  /* 0x0000000407077227 */ /* 0x000fca00078e00ff */
[----:B------:R-:W-:-:S05]  /*03e0*/  IADD3 R5, PT, PT, -R7, RZ, RZ ;  /* 0x000000ff07057210 */ /* 0x000fca0007ffe1ff */
[----:B------:R-:W-:-:S05]  /*03f0*/  IMAD R5, R5, UR10, R4 ;  /* 0x0000000a05057c24 */ /* 0x000fca000f8e0204 */
[----:B------:R-:W-:-:S13]  /*0400*/  ISETP.GE.U32.AND P0, PT, R5, UR10, PT ;  /* 0x0000000a05007c0c */ /* 0x000fda000bf06070 */
[----:B------:R-:W-:Y:S01]  /*0410*/  @P0 VIADD R5, R5, -UR10 ;  /* 0x8000000a05050c36 */ /* 0x000fe20008000000 */
[----:B------:R-:W-:-:S04]  /*0420*/  @P0 IADD3 R7, PT, PT, R7, 0x1, RZ ;  /* 0x0000000107070810 */ /* 0x000fc80007ffe0ff */
[----:B------:R-:W-:-:S13]  /*0430*/  ISETP.GE.U32.AND P1, PT, R5, UR10, PT ;  /* 0x0000000a05007c0c */ /* 0x000fda000bf26070 */
[----:B------:R-:W-:Y:S01]  /*0440*/  @P1 VIADD R7, R7, 0x1 ;  /* 0x0000000107071836 */ /* 0x000fe20000000000 */
[----:B------:R-:W-:-:S04]  /*0450*/  @!P2 LOP3.LUT R7, RZ, UR10, RZ, 0x33, !PT ;  /* 0x0000000aff07ac12 */ /* 0x000fc8000f8e33ff */
[----:B------:R-:W-:-:S05]  /*0460*/  IADD3 R5, PT, PT, -R7, RZ, RZ ;  /* 0x000000ff07057210 */ /* 0x000fca0007ffe1ff */
[----:B------:R-:W-:Y:S01]  /*0470*/  IMAD R8, R5, UR10, R4 ;  /* 0x0000000a05087c24 */ /* 0x000fe2000f8e0204 */
[----:B------:R-:W-:Y:S01]  /*0480*/  MOV R4, R7 ;  /* 0x0000000700047202 */ /* 0x000fe20000000f00 */
[----:B------:R-:W-:Y:S01]  /*0490*/  IMAD.MOV.U32 R5, RZ, RZ, RZ ;  /* 0x000000ffff057224 */ /* 0x000fe200078e00ff */
[----:B------:R-:W-:Y:S06]  /*04a0*/  BRA `(.L_x_3) ;  /* 0x00000000003c7947 */ /* 0x000fec0003800000 */
.L_x_2:
[----:B------:R-:W-:Y:S01]  /*04b0*/  MOV R7, R4 ;  /* 0x0000000400077202 */ /* 0x000fe20000000f00 */
[----:B------:R-:W-:Y:S01]  /*04c0*/  IMAD.MOV.U32 R6, RZ, RZ, R5 ;  /* 0x000000ffff067224 */ /* 0x000fe200078e0005 */
[----:B------:R-:W-:Y:S01]  /*04d0*/  MOV R8, 0x500 ;  /* 0x0000050000087802 */ /* 0x000fe20000000f00 */
[----:B------:R-:W0:Y:S06]  /*04e0*/  LDCU.64 UR4, c[0x0][0x398] ;  /* 0x00007300ff0477ac */ /* 0x000e2c0008000a00 */
[----:B0-----:R-:W-:Y:S05]  /*04f0*/  CALL.REL.NOINC `($__internal_0_$__cuda_sm20_div_u64) ;  /* 0x0000000000d07944 */ /* 0x001fea0003c00000 */
[----:B------:R-:W0:Y:S01]  /*0500*/  LDCU.64 UR10, c[0x0][0x398] ;  /* 0x00007300ff0a77ac */ /* 0x000e220008000a00 */
[----:B------:R-:W-:-:S04]  /*0510*/  IADD3 R8, P0, PT, RZ, -R6, RZ ;  /* 0x80000006ff087210 */ /* 0x000fc80007f1e0ff */
[----:B------:R-:W-:-:S05]  /*0520*/  IADD3.X R3, PT, PT, RZ, ~R7, RZ, P0, !PT ;  /* 0x80000007ff037210 */ /* 0x000fca00007fe4ff */
[----:B0-----:R-:W-:Y:S02]  /*0530*/  IMAD R3, R3, UR10, RZ ;  /* 0x0000000a03037c24 */ /* 0x001fe4000f8e02ff */
[----:B------:R-:W-:-:S04]  /*0540*/  IMAD.WIDE.U32 R4, R8, UR10, R4 ;  /* 0x0000000a08047c25 */ /* 0x000fc8000f8e0004 */
[----:B------:R-:W-:Y:S02]  /*0550*/  IMAD R3, R8, UR11, R3 ;  /* 0x0000000b08037c24 */ /* 0x000fe4000f8e0203 */
[----:B------:R-:W-:Y:S02]  /*0560*/  IMAD.MOV.U32 R8, RZ, RZ, R4 ;  /* 0x000000ffff087224 */ /* 0x000fe400078e0004 */
[----:B------:R-:W-:Y:S01]  /*0570*/  IMAD.MOV.U32 R4, RZ, RZ, R6 ;  /* 0x000000ffff047224 */ /* 0x000fe200078e0006 */
[----:B------:R-:W-:Y:S02]  /*0580*/  IADD3 R3, PT, PT, R5, R3, RZ ;  /* 0x0000000305037210 */ /* 0x000fe40007ffe0ff */
[----:B------:R-:W-:-:S07]  /*0590*/  MOV R5, R7 ;  /* 0x0000000700057202 */ /* 0x000fce0000000f00 */
.L_x_3:
[----:B------:R-:W0:Y:S02]  /*05a0*/  LDCU.64 UR4, c[0x0][0x3a0] ;  /* 0x00007400ff0477ac */ /* 0x000e240008000a00 */
[----:B0-----:R-:W-:Y:S02]  /*05b0*/  USHF.R.U64 UR4, UR4, 0x1, UR5 ;  /* 0x0000000104047899 */ /* 0x001fe40008001205 */
[----:B------:R-:W-:-:S04]  /*05c0*/  USHF.R.U32.HI UR5, URZ, 0x1, UR5 ;  /* 0x00000001ff057899 */ /* 0x000fc80008011605 */
[----:B------:R-:W-:-:S04]  /*05d0*/  ISETP.GE.U32.AND P0, PT, R4, UR4, PT ;  /* 0x0000000404007c0c */ /* 0x000fc8000bf06070 */
[----:B------:R-:W-:-:S13]  /*05e0*/  ISETP.GE.U32.AND.EX P0, PT, R5, UR5, PT, P0 ;  /* 0x0000000505007c0c */ /* 0x000fda000bf06100 */
[----:B------:R-:W-:Y:S05]  /*05f0*/  @P0 EXIT ;  /* 0x000000000000094d */ /* 0x000fea0003800000 */
[----:B------:R-:W0:Y:S01]  /*0600*/  LDCU.64 UR4, c[0x0][0x3a0] ;  /* 0x00007400ff0477ac */ /* 0x000e220008000a00 */
[----:B------:R-:W1:Y:S01]  /*0610*/  LDCU.128 UR12, c[0x0][0x380] ;  /* 0x00007000ff0c77ac */ /* 0x000e620008000c00 */
[----:B------:R-:W2:Y:S01]  /*0620*/  LDCU.64 UR6, c[0x0][0x358] ;  /* 0x00006b00ff0677ac */ /* 0x000ea20008000a00 */
[----:B0-----:R-:W0:Y:S01]  /*0630*/  I2F.F64.U64 R6, UR4 ;  /* 0x0000000400067d12 */ /* 0x001e220008301800 */
[----:B-1----:R-:W-:Y:S02]  /*0640*/  UIMAD UR4, UR11, UR14, URZ ;  /* 0x0000000e0b0472a4 */ /* 0x002fe4000f8e02ff */
[----:B------:R-:W-:Y:S01]  /*0650*/  IMAD R3, R3, UR14, RZ ;  /* 0x0000000e03037c24 */ /* 0x000fe2000f8e02ff */
[----:B------:R-:W-:Y:S02]  /*0660*/  UIMAD.WIDE.U32 UR8, UR10, UR14, URZ ;  /* 0x0000000e0a0872a5 */ /* 0x000fe4000f8e00ff */
[----:B------:R-:W-:Y:S02]  /*0670*/  UIMAD UR4, UR10, UR15, UR4 ;  /* 0x0000000f0a0472a4 */ /* 0x000fe4000f8e0204 */
[----:B------:R-:W-:-:S02]  /*0680*/  IMAD R3, R8, UR15, R3 ;  /* 0x0000000f08037c24 */ /* 0x000fc4000f8e0203 */
[----:B------:R-:W-:Y:S01]  /*0690*/  IMAD.WIDE.U32 R8, R8, UR14, RZ ;  /* 0x0000000e08087c25 */ /* 0x000fe2000f8e00ff */
[----:B------:R-:W-:Y:S01]  /*06a0*/  UIADD3 UR4, UPT, UPT, UR9, UR4, URZ ;  /* 0x0000000409047290 */ /* 0x000fe2000fffe0ff */
[----:B0-----:R-:W-:Y:S02]  /*06b0*/  DMUL R6, R6, 0.5 ;  /* 0x3fe0000006067828 */ /* 0x001fe40000000000 */
[----:B------:R-:W-:-:S03]  /*06c0*/  IMAD.IADD R9, R9, 0x1, R3 ;  /* 0x0000000109097824 */ /* 0x000fc600078e0203 */
[----:B------:R-:W-:-:S04]  /*06d0*/  IMAD R11, R4, UR4, RZ ;  /* 0x00000004040b7c24 */ /* 0x000fc8000f8e02ff */
[----:B------:R-:W-:Y:S01]  /*06e0*/  IMAD R11, R5, UR8, R11 ;  /* 0x00000008050b7c24 */ /* 0x000fe2000f8e020b */
[----:B------:R-:W0:Y:S02]  /*06f0*/  F2I.U64.F64.CEIL R6, R6 ;  /* 0x0000000600067311 */ /* 0x000e240000309800 */
[----:B0-----:R-:W-:-:S04]  /*0700*/  IADD3 R3, P0, PT, R6, R4, RZ ;  /* 0x0000000406037210 */ /* 0x001fc80007f1e0ff */
[----:B------:R-:W-:Y:S01]  /*0710*/  IADD3.X R6, PT, PT, R7, R5, RZ, P0, !PT ;  /* 0x0000000507067210 */ /* 0x000fe200007fe4ff */
[----:B------:R-:W-:-:S04]  /*0720*/  IMAD.WIDE.U32 R4, R4, UR8, R8 ;  /* 0x0000000804047c25 */ /* 0x000fc8000f8e0008 */
[C---:B------:R-:W-:Y:S02]  /*0730*/  IMAD R7, R3.reuse, UR4, RZ ;  /* 0x0000000403077c24 */ /* 0x040fe4000f8e02ff */
[----:B------:R-:W-:-:S04]  /*0740*/  IMAD.WIDE.U32 R8, R3, UR8, R8 ;  /* 0x0000000803087c25 */ /* 0x000fc8000f8e0008 */
[----:B------:R-:W-:Y:S02]  /*0750*/  IMAD.SHL.U32 R3, R2, 0x8, RZ ;  /* 0x0000000802037824 */ /* 0x000fe400078e00ff */
[----:B------:R-:W-:Y:S01]  /*0760*/  IMAD R13, R6, UR8, R7 ;  /* 0x00000008060d7c24 */ /* 0x000fe2000f8e0207 */
[----:B------:R-:W-:Y:S02]  /*0770*/  SHF.L.U64.HI R7, R2, 0x3, R0 ;  /* 0x0000000302077819 */ /* 0x000fe40000010200 */
[C---:B------:R-:W-:Y:S02]  /*0780*/  IADD3 R2, P0, P1, R3.reuse, UR12, R4 ;  /* 0x0000000c03027c10 */ /* 0x040fe4000f91e004 */
[----:B------:R-:W-:Y:S01]  /*0790*/  IADD3 R4, P2, P3, R3, UR12, R8 ;  /* 0x0000000c03047c10 */ /* 0x000fe2000fb5e008 */
[----:B------:R-:W-:Y:S01]  /*07a0*/  IMAD.IADD R8, R9, 0x1, R13 ;  /* 0x0000000109087824 */ /* 0x000fe200078e020d */
[----:B------:R-:W-:-:S04]  /*07b0*/  IADD3 R0, PT, PT, R5, R11, RZ ;  /* 0x0000000b05007210 */ /* 0x000fc80007ffe0ff */
[C---:B------:R-:W-:Y:S02]  /*07c0*/  IADD3.X R5, PT, PT, R7.reuse, UR13, R8, P2, P3 ;  /* 0x0000000d07057c10 */ /* 0x040fe400097e6408 */
[----:B------:R-:W-:-:S04]  /*07d0*/  IADD3.X R3, PT, PT, R7, UR13, R0, P0, P1 ;  /* 0x0000000d07037c10 */ /* 0x000fc800087e2400 */
[----:B--2---:R-:W2:Y:S04]  /*07e0*/  LDG.E.64 R4, desc[UR6][R4.64] ;  /* 0x0000000604047981 */ /* 0x004ea8000c1e1b00 */
[----:B------:R-:W2:Y:S02]  /*07f0*/  LDG.E.64 R6, desc[UR6][R2.64] ;  /* 0x0000000602067981 */ /* 0x000ea4000c1e1b00 */
[----:B--2---:R-:W-:-:S04]  /*0800*/  IADD3 R6, P0, PT, R4, R6, RZ ;  /* 0x0000000604067210 */ /* 0x004fc80007f1e0ff */
[----:B------:R-:W-:-:S05]  /*0810*/  IADD3.X R7, PT, PT, R5, R7, RZ, P0, !PT ;  /* 0x0000000705077210 */ /* 0x000fca00007fe4ff */
[----:B------:R-:W-:Y:S01]  /*0820*/  STG.E.64 desc[UR6][R2.64], R6 ;  /* 0x0000000602007986 */ /* 0x000fe2000c101b06 */
[----:B------:R-:W-:Y:S05]  /*0830*/  EXIT ;  /* 0x000000000000794d */ /* 0x000fea0003800000 */
        .weak           $__internal_0_$__cuda_sm20_div_u64
        .type           $__internal_0_$__cuda_sm20_div_u64,@function
        .size           $__internal_0_$__cuda_sm20_div_u64,(.L_x_11 - $__internal_0_$__cuda_sm20_div_u64)
$__internal_0_$__cuda_sm20_div_u64:
[----:B------:R-:W0:Y:S08]  /*0840*/  I2F.U64.RP R9, UR4 ;  /* 0x0000000400097d12 */ /* 0x000e300008309000 */
[----:B0-----:R-:W0:Y:S02]  /*0850*/  MUFU.RCP R9, R9 ;  /* 0x0000000900097308 */ /* 0x001e240000001000 */
[----:B0-----:R-:W-:-:S06]  /*0860*/  VIADD R10, R9, 0x1ffffffe ;  /* 0x1ffffffe090a7836 */ /* 0x001fcc0000000000 */
[----:B------:R-:W0:Y:S02]  /*0870*/  F2I.U64.TRUNC R10, R10 ;  /* 0x0000000a000a7311 */ /* 0x000e24000020d800 */
[----:B0-----:R-:W-:-:S04]  /*0880*/  IMAD.WIDE.U32 R12, R10, UR4, RZ ;  /* 0x000000040a0c7c25 */ /* 0x001fc8000f8e00ff */
[----:B------:R-:W-:Y:S01]  /*0890*/  IMAD R13, R10, UR5, R13 ;  /* 0x000000050a0d7c24 */ /* 0x000fe2000f8e020d */
[----:B------:R-:W-:-:S03]  /*08a0*/  IADD3 R15, P0, PT, RZ, -R12, RZ ;  /* 0x8000000cff0f7210 */ /* 0x000fc60007f1e0ff */
[----:B------:R-:W-:Y:S02]  /*08b0*/  IMAD R13, R11, UR4, R13 ;  /* 0x000000040b0d7c24 */ /* 0x000fe4000f8e020d */
[----:B------:R-:W-:-:S03]  /*08c0*/  IMAD.HI.U32 R12, R10, R15, RZ ;  /* 0x0000000f0a0c7227 */ /* 0x000fc600078e00ff */
[----:B------:R-:W-:Y:S01]  /*08d0*/  IADD3.X R17, PT, PT, RZ, ~R13, RZ, P0, !PT ;  /* 0x8000000dff117210 */ /* 0x000fe200007fe4ff */
[----:B------:R-:W-:-:S04]  /*08e0*/  IMAD.MOV.U32 R13, RZ, RZ, R10 ;  /* 0x000000ffff0d7224 */ /* 0x000fc800078e000a */
[----:B------:R-:W-:-:S04]  /*08f0*/  IMAD.WIDE.U32 R12, P0, R10, R17, R12 ;  /* 0x000000110a0c7225 */ /* 0x000fc8000780000c */
[C---:B------:R-:W-:Y:S02]  /*0900*/  IMAD R19, R11.reuse, R17, RZ ;  /* 0x000000110b137224 */ /* 0x040fe400078e02ff */
[----:B------:R-:W-:-:S04]  /*0910*/  IMAD.HI.U32 R12, P1, R11, R15, R12 ;  /* 0x0000000f0b0c7227 */ /* 0x000fc8000782000c */
[----:B------:R-:W-:Y:S01]  /*0920*/  IMAD.HI.U32 R9, R11, R17, RZ ;  /* 0x000000110b097227 */ /* 0x000fe200078e00ff */
[----:B------:R-:W-:-:S04]  /*0930*/  IADD3 R13, P2, PT, R19, R12, RZ ;  /* 0x0000000c130d7210 */ /* 0x000fc80007f5e0ff */
[----:B------:R-:W-:Y:S01]  /*0940*/  IADD3.X R9, PT, PT, R9, R11, RZ, P0, !PT ;  /* 0x0000000b09097210 */ /* 0x000fe200007fe4ff */
[----:B------:R-:W-:-:S03]  /*0950*/  IMAD.WIDE.U32 R10, R13, UR4, RZ ;  /* 0x000000040d0a7c25 */ /* 0x000fc6000f8e00ff */
[----:B------:R-:W-:Y:S01]  /*0960*/  IADD3.X R9, PT, PT, RZ, RZ, R9, P2, P1 ;  /* 0x000000ffff097210 */ /* 0x000fe200017e2409 */
[----:B------:R-:W-:Y:S01]  /*0970*/  IMAD R12, R13, UR5, R11 ;  /* 0x000000050d0c7c24 */ /* 0x000fe2000f8e020b */
[----:B------:R-:W-:-:S03]  /*0980*/  IADD3 R11, P0, PT, RZ, -R10, RZ ;  /* 0x8000000aff0b7210 */ /* 0x000fc60007f1e0ff */
[----:B------:R-:W-:Y:S02]  /*0990*/  IMAD R10, R9, UR4, R12 ;  /* 0x00000004090a7c24 */ /* 0x000fe4000f8e020c */
[----:B------:R-:W-:-:S04]  /*09a0*/  IMAD.HI.U32 R12, R13, R11, RZ ;  /* 0x0000000b0d0c7227 */ /* 0x000fc800078e00ff */
[----:B------:R-:W-:-:S04]  /*09b0*/  IMAD.X R10, RZ, RZ, ~R10, P0 ;  /* 0x000000ffff0a7224 */ /* 0x000fc800000e0e0a */
[----:B------:R-:W-:-:S04]  /*09c0*/  IMAD.WIDE.U32 R12, P0, R13, R10, R12 ;  /* 0x0000000a0d0c7225 */ /* 0x000fc8000780000c */
[C---:B------:R-:W-:Y:S02]  /*09d0*/  IMAD R14, R9.reuse, R10, RZ ;  /* 0x0000000a090e7224 */ /* 0x040fe400078e02ff */
[----:B------:R-:W-:Y:S01]  /*09e0*/  IMAD.HI.U32 R13, P1, R9, R11, R12 ;  /* 0x0000000b090d7227 */ /* 0x000fe2000782000c */
[----:B------:R-:W-:-:S03]  /*09f0*/  MOV R11, RZ ;  /* 0x000000ff000b7202 */ /* 0x000fc60000000f00 */
[----:B------:R-:W-:Y:S01]  /*0a00*/  IMAD.HI.U32 R10, R9, R10, RZ ;  /* 0x0000000a090a7227 */ /* 0x000fe200078e00ff */
[----:B------:R-:W-:-:S04]  /*0a10*/  IADD3 R13, P2, PT, R14, R13, RZ ;  /* 0x0000000d0e0d7210 */ /* 0x000fc80007f5e0ff */
[----:B------:R-:W-:Y:S01]  /*0a20*/  IADD3.X R9, PT, PT, R10, R9, RZ, P0, !PT ;  /* 0x000000090a097210 */ /* 0x000fe200007fe4ff */
[----:B------:R-:W-:-:S03]  /*0a30*/  IMAD.HI.U32 R10, R13, R7, RZ ;  /* 0x000000070d0a7227 */ /* 0x000fc600078e00ff */
[----:B------:R-:W-:Y:S01]  /*0a40*/  IADD3.X R9, PT, PT, RZ, RZ, R9, P2, P1 ;  /* 0x000000ffff097210 */ /* 0x000fe200017e2409 */
[----:B------:R-:W-:-:S04]  /*0a50*/  IMAD.WIDE.U32 R10, R13, R6, R10 ;  /* 0x000000060d0a7225 */ /* 0x000fc800078e000a */
[C---:B------:R-:W-:Y:S02]  /*0a60*/  IMAD R13, R9.reuse, R6, RZ ;  /* 0x00000006090d7224 */ /* 0x040fe400078e02ff */
[----:B------:R-:W-:-:S04]  /*0a70*/  IMAD.HI.U32 R10, P0, R9, R7, R10 ;  /* 0x00000007090a7227 */ /* 0x000fc8000780000a */
[----:B------:R-:W-:Y:S01]  /*0a80*/  IMAD.HI.U32 R9, R9, R6, RZ ;  /* 0x0000000609097227 */ /* 0x000fe200078e00ff */
[----:B------:R-:W-:-:S03]  /*0a90*/  IADD3 R13, P1, PT, R13, R10, RZ ;  /* 0x0000000a0d0d7210 */ /* 0x000fc60007f3e0ff */
[----:B------:R-:W-:Y:S02]  /*0aa0*/  IMAD.X R9, RZ, RZ, R9, P0 ;  /* 0x000000ffff097224 */ /* 0x000fe400000e0609 */
[----:B------:R-:W-:-:S03]  /*0ab0*/  IMAD.WIDE.U32 R10, R13, UR4, RZ ;  /* 0x000000040d0a7c25 */ /* 0x000fc6000f8e00ff */
[----:B------:R-:W-:Y:S01]  /*0ac0*/  IADD3.X R9, PT, PT, RZ, R9, RZ, P1, !PT ;  /* 0x00000009ff097210 */ /* 0x000fe20000ffe4ff */
[----:B------:R-:W-:Y:S01]  /*0ad0*/  IMAD R12, R13, UR5, R11 ;  /* 0x000000050d0c7c24 */ /* 0x000fe2000f8e020b */
[----:B------:R-:W-:-:S03]  /*0ae0*/  IADD3 R14, P1, PT, -R10, R7, RZ ;  /* 0x000000070a0e7210 */ /* 0x000fc60007f3e1ff */
[----:B------:R-:W-:Y:S01]  /*0af0*/  IMAD R7, R9, UR4, R12 ;  /* 0x0000000409077c24 */ /* 0x000fe2000f8e020c */
[----:B------:R-:W-:-:S04]  /*0b00*/  ISETP.GE.U32.AND P0, PT, R14, UR4, PT ;  /* 0x000000040e007c0c */ /* 0x000fc8000bf06070 */
[----:B------:R-:W-:Y:S02]  /*0b10*/  IADD3.X R12, PT, PT, ~R7, R6, RZ, P1, !PT ;  /* 0x00000006070c7210 */ /* 0x000fe40000ffe5ff */
[----:B------:R-:W-:Y:S02]  /*0b20*/  IADD3 R6, P2, PT, R13, 0x1, RZ ;  /* 0x000000010d067810 */ /* 0x000fe40007f5e0ff */
[----:B------:R-:W-:Y:S02]  /*0b30*/  IADD3 R7, P1, PT, R14, -UR4, RZ ;  /* 0x800000040e077c10 */ /* 0x000fe4000ff3e0ff */
[C---:B------:R-:W-:Y:S01]  /*0b40*/  ISETP.GE.U32.AND.EX P0, PT, R12.reuse, UR5, PT, P0 ;  /* 0x000000050c007c0c */ /* 0x040fe2000bf06100 */
[----:B------:R-:W-:Y:S01]  /*0b50*/  IMAD.X R10, RZ, RZ, R9, P2 ;  /* 0x000000ffff0a7224 */ /* 0x000fe200010e0609 */
[----:B------:R-:W-:Y:S02]  /*0b60*/  IADD3.X R11, PT, PT, R12, ~UR5, RZ, P1, !PT ;  /* 0x800000050c0b7c10 */ /* 0x000fe40008ffe4ff */
[----:B------:R-:W-:-:S02]  /*0b70*/  SEL R7, R7, R14, P0 ;  /* 0x0000000e07077207 */ /* 0x000fc40000000000 */
[----:B------:R-:W-:Y:S02]  /*0b80*/  SEL R13, R6, R13, P0 ;  /* 0x0000000d060d7207 */ /* 0x000fe40000000000 */
[----:B------:R-:W-:Y:S02]  /*0b90*/  SEL R11, R11, R12, P0 ;  /* 0x0000000c0b0b7207 */ /* 0x000fe40000000000 */
[----:B------:R-:W-:Y:S01]  /*0ba0*/  SEL R10, R10, R9, P0 ;  /* 0x000000090a0a7207 */ /* 0x000fe20000000000 */
[----:B------:R-:W-:Y:S01]  /*0bb0*/  HFMA2 R9, -RZ, RZ, 0, 0 ;  /* 0x00000000ff097431 */ /* 0x000fe200000001ff */
[----:B------:R-:W-:Y:S02]  /*0bc0*/  ISETP.GE.U32.AND P0, PT, R7, UR4, PT ;  /* 0x0000000407007c0c */ /* 0x000fe4000bf06070 */
[----:B------:R-:W-:Y:S02]  /*0bd0*/  IADD3 R6, P2, PT, R13, 0x1, RZ ;  /* 0x000000010d067810 */ /* 0x000fe40007f5e0ff */
[----:B------:R-:W-:-:S02]  /*0be0*/  ISETP.NE.U32.AND P1, PT, RZ, UR4, PT ;  /* 0x00000004ff007c0c */ /* 0x000fc4000bf25070 */
[----:B------:R-:W-:Y:S02]  /*0bf0*/  ISETP.GE.U32.AND.EX P0, PT, R11, UR5, PT, P0 ;  /* 0x000000050b007c0c */ /* 0x000fe4000bf06100 */
[-C--:B------:R-:W-:Y:S02]  /*0c00*/  IADD3.X R7, PT, PT, RZ, R10.reuse, RZ, P2, !PT ;  /* 0x0000000aff077210 */ /* 0x080fe400017fe4ff */
[----:B------:R-:W-:Y:S02]  /*0c10*/  ISETP.NE.AND.EX P1, PT, RZ, UR5, PT, P1 ;  /* 0x00000005ff007c0c */ /* 0x000fe4000bf25310 */
[----:B------:R-:W-:Y:S02]  /*0c20*/  SEL R6, R6, R13, P0 ;  /* 0x0000000d06067207 */ /* 0x000fe40000000000 */
[----:B------:R-:W-:Y:S02]  /*0c30*/  SEL R7, R7, R10, P0 ;  /* 0x0000000a07077207 */ /* 0x000fe40000000000 */
[----:B------:R-:W-:-:S02]  /*0c40*/  SEL R6, R6, 0xffffffff, P1 ;  /* 0xffffffff06067807 */ /* 0x000fc40000800000 */
[----:B------:R-:W-:Y:S01]  /*0c50*/  SEL R7, R7, 0xffffffff, P1 ;  /* 0xffffffff07077807 */ /* 0x000fe20000800000 */
[----:B------:R-:W-:Y:S06]  /*0c60*/  RET.REL.NODEC R8 `(_Z14reduceKernel3DPmmmmm) ;  /* 0xfffffff008e47950 */ /* 0x000fec0003c3ffff */
.L_x_4:
[----:B------:R-:W-:-:S00]  /*0c70*/  BRA `(.L_x_4) ;  /* 0xfffffffc00fc7947 */ /* 0x000fc0000383ffff */
[----:B------:R-:W-:-:S00]  /*0c80*/  NOP ;  /* 0x0000000000007918 */ /* 0x000fc00000000000 */
[----:B------:R-:W-:-:S00]  /*0c90*/  NOP ;  /* 0x0000000000007918 */ /* 0x000fc00000000000 */
[----:B------:R-:W-:-:S00]  /*0ca0*/  NOP ;  /* 0x0000000000007918 */ /* 0x000fc00000000000 */
[----:B------:R-:W-:-:S00]  /*0cb0*/  NOP ;  /* 0x0000000000007918 */ /* 0x000fc00000000000 */
[----:B------:R-:W-:-:S00]  /*0cc0*/  NOP ;  /* 0x0000000000007918 */ /* 0x000fc00000000000 */
[----:B------:R-:W-:-:S00]  /*0cd0*/  NOP ;  /* 0x0000000000007918 */ /* 0x000fc00000000000 */
[----:B------:R-:W-:-:S00]  /*0ce0*/  NOP ;  /* 0x0000000000007918 */ /* 0x000fc00000000000 */
[----:B------:R-:W-:-:S00]  /*0cf0*/  NOP ;  /* 0x0000000000007918 */ /* 0x000fc00000000000 */
.L_x_11:


//--------------------- .text._Z14reduceKernel2DPmmmm --------------------------
	.section	.text._Z14reduceKernel2DPmmmm,"ax",@progbits
	.align	128
        .global         _Z14reduceKernel2DPmmmm
        .type           _Z14reduceKernel2DPmmmm,@function
        .size           _Z14reduceKernel2DPmmmm,(.L_x_12 - _Z14reduceKernel2DPmmmm)
        .other          _Z14reduceKernel2DPmmmm,@"STO_CUDA_ENTRY STV_DEFAULT"
_Z14reduceKernel2DPmmmm:
.text._Z14reduceKernel2DPmmmm:
        /* <DEDUP_REMOVED lines=8> */
[----:B------:R-:W0:Y:S01]  /*0080*/  LDCU UR4, c[0x0][0x390] ;  /* 0x00007200ff0477ac */ /* 0x000e220008000800 */
[----:B------:R-:W-:Y:S01]  /*0090*/  MOV R10, RZ ;  /* 0x000000ff000a7202 */ /* 0x000fe20000000f00 */
[----:B0-----:R-:W0:Y:S01]  /*00a0*/  I2F.U32.RP R0, UR4 ;  /* 0x0000000400007d06 */ /* 0x001e220008209000 */
[----:B------:R-:W-:-:S07]  /*00b0*/  ISETP.NE.U32.AND P2, PT, RZ, UR4, PT ;  /* 0x00000004ff007c0c */ /* 0x000fce000bf45070 */
[----:B0-----:R-:W0:Y:S02]  /*00c0*/  MUFU.RCP R0, R0 ;  /* 0x0000000000007308 */ /* 0x001e240000001000 */
[----:B0-----:R-:W-:-:S06]  /*00d0*/  VIADD R4, R0, 0xffffffe ;  /* 0x0ffffffe00047836 */ /* 0x001fcc0000000000 */
[----:B------:R0:W1:Y:S02]  /*00e0*/  F2I.FTZ.U32.TRUNC.NTZ R5, R4 ;  /* 0x0000000400057305 */ /* 0x000064000021f000 */
[----:B0-----:R-:W-:Y:S02]  /*00f0*/  HFMA2 R4, -RZ, RZ, 0, 0 ;  /* 0x00000000ff047431 */ /* 0x001fe400000001ff */
[----:B-1----:R-:W-:-:S04]  /*0100*/  IMAD.MOV R3, RZ, RZ, -R5 ;  /* 0x000000ffff037224 */ /* 0x002fc800078e0a05 */
[----:B------:R-:W-:-:S04]  /*0110*/  IMAD R3, R3, UR4, RZ ;  /* 0x0000000403037c24 */ /* 0x000fc8000f8e02ff */
[----:B------:R-:W-:-:S06]  /*0120*/  IMAD.HI.U32 R5, R5, R3, R4 ;  /* 0x0000000305057227 */ /* 0x000fcc00078e0004 */
[----:B------:R-:W-:-:S04]  /*0130*/  IMAD.HI.U32 R5, R5, R2, RZ ;  /* 0x0000000205057227 */ /* 0x000fc800078e00ff */
[----:B------:R-:W-:-:S04]  /*0140*/  IMAD.MOV R3, RZ, RZ, -R5 ;  /* 0x000000ffff037224 */ /* 0x000fc800078e0a05 */
[----:B------:R-:W-:-:S05]  /*0150*/  IMAD R3, R3, UR4, R2 ;  /* 0x0000000403037c24 */ /* 0x000fca000f8e0202 */
[----:B------:R-:W-:-:S13]  /*0160*/  ISETP.GE.U32.AND P0, PT, R3, UR4, PT ;  /* 0x0000000403007c0c */ /* 0x000fda000bf06070 */
[----:B------:R-:W-:Y:S01]  /*0170*/  @P0 IADD3 R3, PT, PT, R3, -UR4, RZ ;  /* 0x8000000403030c10 */ /* 0x000fe2000fffe0ff */
[----:B------:R-:W-:-:S03]  /*0180*/  @P0 VIADD R5, R5, 0x1 ;  /* 0x0000000105050836 */ /* 0x000fc60000000000 */
[----:B------:R-:W-:Y:S01]  /*0190*/  ISETP.GE.U32.AND P1, PT, R3, UR4, PT ;  /* 0x0000000403007c0c */ /* 0x000fe2000bf26070 */
[----:B------:R-:W-:-:S12]  /*01a0*/  HFMA2 R3, -RZ, RZ, 0, 0 ;  /* 0x00000000ff037431 */ /* 0x000fd800000001ff */
[----:B------:R-:W-:Y:S02]  /*01b0*/  @P1 IADD3 R5, PT, PT, R5, 0x1, RZ ;  /* 0x0000000105051810 */ /* 0x000fe40007ffe0ff */
[----:B------:R-:W-:-:S05]  /*01c0*/  @!P2 LOP3.LUT R5, RZ, UR4, RZ, 0x33, !PT ;  /* 0x00000004ff05ac12 */ /* 0x000fca000f8e33ff */
[----:B------:R-:W-:-:S04]  /*01d0*/  IMAD.MOV R15, RZ, RZ, -R5 ;  /* 0x000000ffff0f7224 */ /* 0x000fc800078e0a05 */
[----:B------:R-:W-:Y:S02]  /*01e0*/  IMAD R15, R15, UR4, R2 ;  /* 0x000000040f0f7c24 */ /* 0x000fe4000f8e0202 */
[----:B------:R-:W-:Y:S01]  /*01f0*/  IMAD.MOV.U32 R2, RZ, RZ, R5 ;  /* 0x000000ffff027224 */ /* 0x000fe200078e0005 */
[----:B------:R-:W-:Y:S06]  /*0200*/  BRA `(.L_x_6) ;  /* 0x0000000000347947 */ /* 0x000fec0003800000 */
.L_x_5:
[----:B------:R-:W-:-:S07]  /*0210*/  MOV R0, 0x230 ;  /* 0x0000023000007802 */ /* 0x000fce0000000f00 */
[----:B------:R-:W-:Y:S05]  /*0220*/  CALL.REL.NOINC `($__internal_1_$__cuda_sm20_div_u64) ;  /* 0x0000000000b07944 */ /* 0x000fea0003c00000 */
[----:B------:R-:W0:Y:S01]  /*0230*/  LDCU.64 UR4, c[0x0][0x390] ;  /* 0x00007200ff0477ac */ /* 0x000e220008000a00 */
[----:B------:R-:W-:Y:S02]  /*0240*/  IADD3 R5, P0, PT, RZ, -R6, RZ ;  /* 0x80000006ff057210 */ /* 0x000fe40007f1e0ff */
[----:B------:R-:W-:-:S03]  /*0250*/  MOV R3, RZ ;  /* 0x000000ff00037202 */ /* 0x000fc60000000f00 */
[----:B------:R-:W-:-:S04]  /*0260*/  IMAD.X R0, RZ, RZ, ~R7, P0 ;  /* 0x000000ffff007224 */ /* 0x000fc800000e0e07 */
[----:B0-----:R-:W-:Y:S02]  /*0270*/  IMAD R0, R0, UR4, RZ ;  /* 0x0000000400007c24 */ /* 0x001fe4000f8e02ff */
[----:B------:R-:W-:-:S04]  /*0280*/  IMAD.WIDE.U32 R2, R5, UR4, R2 ;  /* 0x0000000405027c25 */ /* 0x000fc8000f8e0002 */
[----:B------:R-:W-:Y:S02]  /*0290*/  IMAD R5, R5, UR5, R0 ;  /* 0x0000000505057c24 */ /* 0x000fe4000f8e0200 */
[----:B------:R-:W-:Y:S02]  /*02a0*/  IMAD.MOV.U32 R15, RZ, RZ, R2 ;  /* 0x000000ffff0f7224 */ /* 0x000fe400078e0002 */
[----:B------:R-:W-:Y:S01]  /*02b0*/  IMAD.MOV.U32 R2, RZ, RZ, R6 ;  /* 0x000000ffff027224 */ /* 0x000fe200078e0006 */
[----:B------:R-:W-:Y:S02]  /*02c0*/  IADD3 R10, PT, PT, R3, R5, RZ ;  /* 0x00000005030a7210 */ /* 0x000fe40007ffe0ff */
[----:B------:R-:W-:-:S07]  /*02d0*/  MOV R3, R7 ;  /* 0x0000000700037202 */ /* 0x000fce0000000f00 */
.L_x_6:
[----:B------:R-:W0:Y:S02]  /*02e0*/  LDCU.64 UR4, c[0x0][0x398] ;  /* 0x00007300ff0477ac */ /* 0x000e240008000a00 */
[----:B0-----:R-:W-:Y:S02]  /*02f0*/  USHF.R.U64 UR4, UR4, 0x1, UR5 ;  /* 0x0000000104047899 */ /* 0x001fe40008001205 */
[----:B------:R-:W-:-:S04]  /*0300*/  USHF.R.U32.HI UR5, URZ, 0x1, UR5 ;  /* 0x00000001ff057899 */ /* 0x000fc80008011605 */
[----:B------:R-:W-:-:S04]  /*0310*/  ISETP.GE.U32.AND P0, PT, R2, UR4, PT ;  /* 0x0000000402007c0c */ /* 0x000fc8000bf06070 */
[----:B------:R-:W-:-:S13]  /*0320*/  ISETP.GE.U32.AND.EX P0, PT, R3, UR5, PT, P0 ;  /* 0x0000000503007c0c */ /* 0x000fda000bf06100 */
[----:B------:R-:W-:Y:S05]  /*0330*/  @P0 EXIT ;  /* 0x000000000000094d */ /* 0x000fea0003800000 */
[----:B------:R-:W0:Y:S01]  /*0340*/  LDCU.64 UR4, c[0x0][0x398] ;  /* 0x00007300ff0477ac */ /* 0x000e220008000a00 */
[----:B------:R-:W1:Y:S01]  /*0350*/  LDC.64 R8, c[0x0][0x380] ;  /* 0x0000e000ff087b82 */ /* 0x000e620000000a00 */
[C---:B------:R-:W-:Y:S01]  /*0360*/  SHF.L.U32 R13, R15.reuse, 0x3, RZ ;  /* 0x000000030f0d7819 */ /* 0x040fe200000006ff */
[----:B------:R-:W1:Y:S01]  /*0370*/  LDCU.64 UR6, c[0x0][0x388] ;  /* 0x00007100ff0677ac */ /* 0x000e620008000a00 */
[----:B------:R-:W-:Y:S01]  /*0380*/  SHF.L.U64.HI R15, R15, 0x3, R10 ;  /* 0x000000030f0f7819 */ /* 0x000fe2000001020a */
[----:B0-----:R-:W0:Y:S01]  /*0390*/  I2F.F64.U64 R4, UR4 ;  /* 0x0000000400047d12 */ /* 0x001e220008301800 */
[----:B------:R-:W2:Y:S01]  /*03a0*/  LDCU.64 UR4, c[0x0][0x358] ;  /* 0x00006b00ff0477ac */ /* 0x000ea20008000a00 */
[----:B-1----:R-:W-:Y:S01]  /*03b0*/  IMAD.WIDE.U32 R6, R2, UR6, R8 ;  /* 0x0000000602067c25 */ /* 0x002fe2000f8e0008 */
[----:B0-----:R-:W-:-:S10]  /*03c0*/  DMUL R4, R4, 0.5 ;  /* 0x3fe0000004047828 */ /* 0x001fd40000000000 */
[----:B------:R-:W0:Y:S02]  /*03d0*/  F2I.U64.F64.CEIL R4, R4 ;  /* 0x0000000400047311 */ /* 0x000e240000309800 */
[----:B0-----:R-:W-:-:S05]  /*03e0*/  IADD3 R11, P0, PT, R4, R2, RZ ;  /* 0x00000002040b7210 */ /* 0x001fca0007f1e0ff */
[----:B------:R-:W-:Y:S02]  /*03f0*/  IMAD.X R0, R5, 0x1, R3, P0 ;  /* 0x0000000105007824 */ /* 0x000fe400000e0603 */
[----:B------:R-:W-:-:S04]  /*0400*/  IMAD.WIDE.U32 R8, R11, UR6, R8 ;  /* 0x000000060b087c25 */ /* 0x000fc8000f8e0008 */
[----:B------:R-:W-:Y:S01]  /*0410*/  IMAD R0, R0, UR6, RZ ;  /* 0x0000000600007c24 */ /* 0x000fe2000f8e02ff */
[----:B------:R-:W-:Y:S01]  /*0420*/  IADD3 R4, P1, PT, R13, R8, RZ ;  /* 0x000000080d047210 */ /* 0x000fe20007f3e0ff */
[----:B------:R-:W-:Y:S02]  /*0430*/  IMAD R3, R3, UR6, RZ ;  /* 0x0000000603037c24 */ /* 0x000fe4000f8e02ff */
[----:B------:R-:W-:Y:S02]  /*0440*/  IMAD R0, R11, UR7, R0 ;  /* 0x000000070b007c24 */ /* 0x000fe4000f8e0200 */
[----:B------:R-:W-:Y:S01]  /*0450*/  IMAD R3, R2, UR7, R3 ;  /* 0x0000000702037c24 */ /* 0x000fe2000f8e0203 */
[----:B------:R-:W-:Y:S02]  /*0460*/  IADD3 R2, P0, PT, R13, R6, RZ ;  /* 0x000000060d027210 */ /* 0x000fe40007f1e0ff */
[C---:B------:R-:W-:Y:S02]  /*0470*/  IADD3.X R5, PT, PT, R15.reuse, R9, R0, P1, !PT ;  /* 0x000000090f057210 */ /* 0x040fe40000ffe400 */
[----:B------:R-:W-:-:S04]  /*0480*/  IADD3.X R3, PT, PT, R15, R7, R3, P0, !PT ;  /* 0x000000070f037210 */ /* 0x000fc800007fe403 */
[----:B--2---:R-:W2:Y:S04]  /*0490*/  LDG.E.64 R4, desc[UR4][R4.64] ;  /* 0x0000000404047981 */ /* 0x004ea8000c1e1b00 */
[----:B------:R-:W2:Y:S02]  /*04a0*/  LDG.E.64 R6, desc[UR4][R2.64] ;  /* 0x0000000402067981 */ /* 0x000ea4000c1e1b00 */
[----:B--2---:R-:W-:-:S05]  /*04b0*/  IADD3 R6, P0, PT, R4, R6, RZ ;  /* 0x0000000604067210 */ /* 0x004fca0007f1e0ff */
[----:B------:R-:W-:-:S05]  /*04c0*/  IMAD.X R7, R5, 0x1, R7, P0 ;  /* 0x0000000105077824 */ /* 0x000fca00000e0607 */
[----:B------:R-:W-:Y:S01]  /*04d0*/  STG.E.64 desc[UR4][R2.64], R6 ;  /* 0x0000000602007986 */ /* 0x000fe2000c101b04 */
[----:B------:R-:W-:Y:S05]  /*04e0*/  EXIT ;  /* 0x000000000000794d */ /* 0x000fea0003800000 */
        .weak           $__internal_1_$__cuda_sm20_div_u64
        .type           $__internal_1_$__cuda_sm20_div_u64,@function
        .size           $__internal_1_$__cuda_sm20_div_u64,(.L_x_12 - $__internal_1_$__cuda_sm20_div_u64)
$__internal_1_$__cuda_sm20_div_u64:
[----:B------:R-:W0:Y:S01]  /*04f0*/  LDCU.64 UR4, c[0x0][0x390] ;  /* 0x00007200ff0477ac */ /* 0x000e220008000a00 */
[----:B------:R-:W1:Y:S01]  /*0500*/  LDC.64 R4, c[0x0][0x390] ;  /* 0x0000e400ff047b82 */ /* 0x000e620000000a00 */
[----:B0-----:R-:W0:Y:S08]  /*0510*/  I2F.U64.RP R10, UR4 ;  /* 0x00000004000a7d12 */ /* 0x001e300008309000 */
[----:B0-----:R-:W0:Y:S02]  /*0520*/  MUFU.RCP R10, R10 ;  /* 0x0000000a000a7308 */ /* 0x001e240000001000 */
[----:B0-----:R-:W-:-:S06]  /*0530*/  IADD3 R6, PT, PT, R10, 0x1ffffffe, RZ ;  /* 0x1ffffffe0a067810 */ /* 0x001fcc0007ffe0ff */
[----:B------:R-:W1:Y:S02]  /*0540*/  F2I.U64.TRUNC R6, R6 ;  /* 0x0000000600067311 */ /* 0x000e64000020d800 */
[----:B-1----:R-:W-:-:S04]  /*0550*/  IMAD.WIDE.U32 R8, R6, R4, RZ ;  /* 0x0000000406087225 */ /* 0x002fc800078e00ff */
[----:B------:R-:W-:Y:S01]  /*0560*/  IMAD R9, R6, R5, R9 ;  /* 0x0000000506097224 */ /* 0x000fe200078e0209 */
[----:B------:R-:W-:-:S03]  /*0570*/  IADD3 R11, P0, PT, RZ, -R8, RZ ;  /* 0x80000008ff0b7210 */ /* 0x000fc60007f1e0ff */
[----:B------:R-:W-:Y:S02]  /*0580*/  IMAD R9, R7, R4, R9 ;  /* 0x0000000407097224 */ /* 0x000fe400078e0209 */
[----:B------:R-:W-:-:S04]  /*0590*/  IMAD.HI.U32 R8, R6, R11, RZ ;  /* 0x0000000b06087227 */ /* 0x000fc800078e00ff */
[----:B------:R-:W-:Y:S01]  /*05a0*/  IMAD.X R13, RZ, RZ, ~R9, P0 ;  /* 0x000000ffff0d7224 */ /* 0x000fe200000e0e09 */
[----:B------:R-:W-:-:S03]  /*05b0*/  MOV R9, R6 ;  /* 0x0000000600097202 */ /* 0x000fc60000000f00 */
[-C--:B------:R-:W-:Y:S02]  /*05c0*/  IMAD R15, R7, R13.reuse, RZ ;  /* 0x0000000d070f7224 */ /* 0x080fe400078e02ff */
[----:B------:R-:W-:-:S04]  /*05d0*/  IMAD.WIDE.U32 R8, P0, R6, R13, R8 ;  /* 0x0000000d06087225 */ /* 0x000fc80007800008 */
[----:B------:R-:W-:-:S04]  /*05e0*/  IMAD.HI.U32 R13, R7, R13, RZ ;  /* 0x0000000d070d7227 */ /* 0x000fc800078e00ff */
[----:B------:R-:W-:-:S05]  /*05f0*/  IMAD.HI.U32 R8, P1, R7, R11, R8 ;  /* 0x0000000b07087227 */ /* 0x000fca0007820008 */
[----:B------:R-:W-:Y:S01]  /*0600*/  IADD3 R9, P2, PT, R15, R8, RZ ;  /* 0x000000080f097210 */ /* 0x000fe20007f5e0ff */
[----:B------:R-:W-:-:S04]  /*0610*/  IMAD.X R8, R13, 0x1, R7, P0 ;  /* 0x000000010d087824 */ /* 0x000fc800000e0607 */
[----:B------:R-:W-:Y:S01]  /*0620*/  IMAD.WIDE.U32 R6, R9, R4, RZ ;  /* 0x0000000409067225 */ /* 0x000fe200078e00ff */
[----:B------:R-:W-:-:S03]  /*0630*/  IADD3.X R11, PT, PT, RZ, RZ, R8, P2, P1 ;  /* 0x000000ffff0b7210 */ /* 0x000fc600017e2408 */
[----:B------:R-:W-:Y:S01]  /*0640*/  IMAD R7, R9, R5, R7 ;  /* 0x0000000509077224 */ /* 0x000fe200078e0207 */
[----:B------:R-:W-:-:S03]  /*0650*/  IADD3 R13, P0, PT, RZ, -R6, RZ ;  /* 0x80000006ff0d7210 */ /* 0x000fc60007f1e0ff */
[----:B------:R-:W-:Y:S02]  /*0660*/  IMAD R7, R11, R4, R7 ;  /* 0x000000040b077224 */ /* 0x000fe400078e0207 */
[----:B------:R-:W-:-:S03]  /*0670*/  IMAD.HI.U32 R8, R9, R13, RZ ;  /* 0x0000000d09087227 */ /* 0x000fc600078e00ff */
[----:B------:R-:W-:Y:S01]  /*0680*/  IADD3.X R6, PT, PT, RZ, ~R7, RZ, P0, !PT ;  /* 0x80000007ff067210 */ /* 0x000fe200007fe4ff */
[----:B------:R-:W-:-:S04]  /*0690*/  HFMA2 R7, -RZ, RZ, 0, 0 ;  /* 0x00000000ff077431 */ /* 0x000fc800000001ff */
[----:B------:R-:W-:-:S04]  /*06a0*/  IMAD.WIDE.U32 R8, P0, R9, R6, R8 ;  /* 0x0000000609087225 */ /* 0x000fc80007800008 */
[C---:B------:R-:W-:Y:S02]  /*06b0*/  IMAD R10, R11.reuse, R6, RZ ;  /* 0x000000060b0a7224 */ /* 0x040fe400078e02ff */
[----:B------:R-:W-:-:S04]  /*06c0*/  IMAD.HI.U32 R9, P1, R11, R13, R8 ;  /* 0x0000000d0b097227 */ /* 0x000fc80007820008 */
[----:B------:R-:W-:Y:S01]  /*06d0*/  IMAD.HI.U32 R8, R11, R6, RZ ;  /* 0x000000060b087227 */ /* 0x000fe200078e00ff */
[----:B------:R-:W-:-:S03]  /*06e0*/  IADD3 R9, P2, PT, R10, R9, RZ ;  /* 0x000000090a097210 */ /* 0x000fc60007f5e0ff */
[----:B------:R-:W-:Y:S02]  /*06f0*/  IMAD.X R11, R8, 0x1, R11, P0 ;  /* 0x00000001080b7824 */ /* 0x000fe400000e060b */
[----:B------:R-:W-:-:S03]  /*0700*/  IMAD.HI.U32 R6, R9, R2, RZ ;  /* 0x0000000209067227 */ /* 0x000fc600078e00ff */
[----:B------:R-:W-:Y:S01]  /*0710*/  IADD3.X R11, PT, PT, RZ, RZ, R11, P2, P1 ;  /* 0x000000ffff0b7210 */ /* 0x000fe200017e240b */
[----:B------:R-:W-:-:S04]  /*0720*/  IMAD.WIDE.U32 R6, RZ, R9, R6 ;  /* 0x00000009ff067225 */ /* 0x000fc800078e0006 */
[----:B------:R-:W-:-:S04]  /*0730*/  IMAD.HI.U32 R6, P0, R11, R2, R6 ;  /* 0x000000020b067227 */ /* 0x000fc80007800006 */
[----:B------:R-:W-:Y:S01]  /*0740*/  IMAD.X R8, RZ, RZ, RZ, P0 ;  /* 0x000000ffff087224 */ /* 0x000fe200000e06ff */
[----:B------:R-:W-:-:S04]  /*0750*/  IADD3 R9, P1, PT, RZ, R6, RZ ;  /* 0x00000006ff097210 */ /* 0x000fc80007f3e0ff */
[----:B------:R-:W-:Y:S01]  /*0760*/  IADD3.X R11, PT, PT, RZ, R8, RZ, P1, !PT ;  /* 0x00000008ff0b7210 */ /* 0x000fe20000ffe4ff */
[----:B------:R-:W-:-:S04]  /*0770*/  IMAD.WIDE.U32 R6, R9, R4, RZ ;  /* 0x0000000409067225 */ /* 0x000fc800078e00ff */
[----:B------:R-:W-:Y:S01]  /*0780*/  IMAD R7, R9, R5, R7 ;  /* 0x0000000509077224 */ /* 0x000fe200078e0207 */
[----:B------:R-:W-:-:S03]  /*0790*/  IADD3 R13, P1, PT, -R6, R2, RZ ;  /* 0x00000002060d7210 */ /* 0x000fc60007f3e1ff */
[-C--:B------:R-:W-:Y:S01]  /*07a0*/  IMAD R7, R11, R4.reuse, R7 ;  /* 0x000000040b077224 */ /* 0x080fe200078e0207 */
[----:B------:R-:W-:-:S03]  /*07b0*/  ISETP.GE.U32.AND P0, PT, R13, R4, PT ;  /* 0x000000040d00720c */ /* 0x000fc60003f06070 */
[----:B------:R-:W-:Y:S01]  /*07c0*/  IMAD.X R12, RZ, RZ, ~R7, P1 ;  /* 0x000000ffff0c7224 */ /* 0x000fe200008e0e07 */
[----:B------:R-:W-:Y:S02]  /*07d0*/  IADD3 R6, P1, PT, R9, 0x1, RZ ;  /* 0x0000000109067810 */ /* 0x000fe40007f3e0ff */
[----:B------:R-:W-:Y:S02]  /*07e0*/  IADD3 R7, P2, PT, R13, -R4, RZ ;  /* 0x800000040d077210 */ /* 0x000fe40007f5e0ff */
[CC--:B------:R-:W-:Y:S01]  /*07f0*/  ISETP.GE.U32.AND.EX P0, PT, R12.reuse, R5.reuse, PT, P0 ;  /* 0x000000050c00720c */ /* 0x0c0fe20003f06100 */
[----:B------:R-:W-:Y:S01]  /*0800*/  IMAD.X R8, RZ, RZ, R11, P1 ;  /* 0x000000ffff087224 */ /* 0x000fe200008e060b */
[----:B------:R-:W-:Y:S02]  /*0810*/  IADD3.X R10, PT, PT, R12, ~R5, RZ, P2, !PT ;  /* 0x800000050c0a7210 */ /* 0x000fe400017fe4ff */
[----:B------:R-:W-:Y:S02]  /*0820*/  SEL R7, R7, R13, P0 ;  /* 0x0000000d07077207 */ /* 0x000fe40000000000 */
[----:B------:R-:W-:-:S02]  /*0830*/  SEL R9, R6, R9, P0 ;  /* 0x0000000906097207 */ /* 0x000fc40000000000 */
[----:B------:R-:W-:Y:S02]  /*0840*/  SEL R10, R10, R12, P0 ;  /* 0x0000000c0a0a7207 */ /* 0x000fe40000000000 */
[----:B------:R-:W-:Y:S02]  /*0850*/  SEL R8, R8, R11, P0 ;  /* 0x0000000b08087207 */ /* 0x000fe40000000000 */
[----:B------:R-:W-:Y:S02]  /*0860*/  ISETP.GE.U32.AND P0, PT, R7, R4, PT ;  /* 0x000000040700720c */ /* 0x000fe40003f06070 */
[----:B------:R-:W-:Y:S02]  /*0870*/  IADD3 R6, P2, PT, R9, 0x1, RZ ;  /* 0x0000000109067810 */ /* 0x000fe40007f5e0ff */
[----:B------:R-:W-:Y:S01]  /*0880*/  ISETP.NE.U32.AND P1, PT, R4, RZ, PT ;  /* 0x000000ff0400720c */ /* 0x000fe20003f25070 */
[----:B------:R-:W-:Y:S01]  /*0890*/  IMAD.MOV.U32 R4, RZ, RZ, R0 ;  /* 0x000000ffff047224 */ /* 0x000fe200078e0000 */
[----:B------:R-:W-:-:S02]  /*08a0*/  ISETP.GE.U32.AND.EX P0, PT, R10, R5, PT, P0 ;  /* 0x000000050a00720c */ /* 0x000fc40003f06100 */
[-C--:B------:R-:W-:Y:S02]  /*08b0*/  IADD3.X R7, PT, PT, RZ, R8.reuse, RZ, P2, !PT ;  /* 0x00000008ff077210 */ /* 0x080fe400017fe4ff */
[----:B------:R-:W-:Y:S02]  /*08c0*/  ISETP.NE.AND.EX P1, PT, R5, RZ, PT, P1 ;  /* 0x000000ff0500720c */ /* 0x000fe40003f25310 */
[----:B------:R-:W-:Y:S02]  /*08d0*/  MOV R5, 0x0 ;  /* 0x0000000000057802 */ /* 0x000fe40000000f00 */
[----:B------:R-:W-:Y:S02]  /*08e0*/  SEL R6, R6, R9, P0 ;  /* 0x0000000906067207 */ /* 0x000fe40000000000 */
[----:B------:R-:W-:Y:S02]  /*08f0*/  SEL R7, R7, R8, P0 ;  /* 0x0000000807077207 */ /* 0x000fe40000000000 */
[----:B------:R-:W-:-:S02]  /*0900*/  SEL R6, R6, 0xffffffff, P1 ;  /* 0xffffffff06067807 */ /* 0x000fc40000800000 */
[----:B------:R-:W-:Y:S01]  /*0910*/  SEL R7, R7, 0xffffffff, P1 ;  /* 0xffffffff07077807 */ /* 0x000fe20000800000 */
[----:B------:R-:W-:Y:S06]  /*0920*/  RET.REL.NODEC R4 `(_Z14reduceKernel2DPmmmm) ;  /* 0xfffffff404b47950 */ /* 0x000fec0003c3ffff */
.L_x_7:
        /* <DEDUP_REMOVED lines=13> */
.L_x_12:


//--------------------- .text._Z13reduceKernelBPmm --------------------------
	.section	.text._Z13reduceKernelBPmm,"ax",@progbits
	.align	128
        .global         _Z13reduceKernelBPmm
        .type           _Z13reduceKernelBPmm,@function
        .size           _Z13reduceKernelBPmm,(.L_x_15 - _Z13reduceKernelBPmm)
        .other          _Z13reduceKernelBPmm,@"STO_CUDA_ENTRY STV_DEFAULT"
_Z13reduceKernelBPmm:
.text._Z13reduceKernelBPmm:
[----:B------:R-:W0:Y:S01]  /*0000*/  LDC R1, c[0x0][0x37c] ;  /* 0x0000df00ff017b82 */ /* 0x000e220000000800 */
[----:B------:R-:W1:Y:S07]  /*0010*/  S2R R7, SR_CTAID.X ;  /* 0x0000000000077919 */ /* 0x000e6e0000002500 */
[----:B------:R-:W2:Y:S01]  /*0020*/  LDC.64 R10, c[0x0][0x388] ;  /* 0x0000e200ff0a7b82 */ /* 0x000ea20000000a00 */
[----:B------:R-:W1:Y:S01]  /*0030*/  LDCU UR4, c[0x0][0x360] ;  /* 0x00006c00ff0477ac */ /* 0x000e620008000800 */
[----:B------:R-:W1:Y:S01]  /*0040*/  S2R R0, SR_TID.X ;  /* 0x0000000000007919 */ /* 0x000e620000002100 */
[----:B--2---:R-:W-:Y:S01]  /*0050*/  SHF.R.U64 R6, R10, 0x1, R11 ;  /* 0x000000010a067819 */ /* 0x004fe2000000120b */
[----:B-1----:R-:W-:-:S05]  /*0060*/  IMAD R7, R7, UR4, R0 ;  /* 0x0000000407077c24 */ /* 0x002fca000f8e0200 */
[----:B------:R-:W-:-:S13]  /*0070*/  ISETP.GE.AND P0, PT, R7, R6, PT ;  /* 0x000000060700720c */ /* 0x000fda0003f06270 */
[----:B0-----:R-:W-:Y:S05]  /*0080*/  @P0 EXIT ;  /* 0x000000000000094d */ /* 0x001fea0003800000 */
[----:B------:R-:W0:Y:S01]  /*0090*/  LDC.64 R16, c[0x0][0x380] ;  /* 0x0000e000ff107b82 */ /* 0x000e220000000a00 */
[----:B------:R-:W1:Y:S01]  /*00a0*/  LDCU.64 UR36, c[0x0][0x358] ;  /* 0x00006b00ff2477ac */ /* 0x000e620008000a00 */
[----:B------:R-:W-:-:S04]  /*00b0*/  IMAD.IADD R19, R7, 0x1, R6 ;  /* 0x0000000107137824 */ /* 0x000fc800078e0206 */
[----:B0-----:R-:W-:-:S04]  /*00c0*/  IMAD.WIDE R18, R19, 0x8, R16 ;  /* 0x0000000813127825 */ /* 0x001fc800078e0210 */
[----:B------:R-:W-:Y:S01]  /*00d0*/  IMAD.WIDE R16, R7, 0x8, R16 ;  /* 0x0000000807107825 */ /* 0x000fe200078e0210 */
[----:B-1----:R-:W2:Y:S04]  /*00e0*/  LDG.E.64 R2, desc[UR36][R18.64] ;  /* 0x0000002412027981 */ /* 0x002ea8000c1e1b00 */
[----:B------:R-:W2:Y:S01]  /*00f0*/  LDG.E.64 R4, desc[UR36][R16.64] ;  /* 0x0000002410047981 */ /* 0x000ea2000c1e1b00 */
[----:B------:R-:W-:-:S05]  /*0100*/  IMAD.SHL.U32 R9, R6, 0x2, RZ ;  /* 0x0000000206097824 */ /* 0x000fca00078e00ff */
[----:B------:R-:W-:Y:S02]  /*0110*/  ISETP.NE.U32.AND P0, PT, R9, R10, PT ;  /* 0x0000000a0900720c */ /* 0x000fe40003f05070 */
[----:B------:R-:W-:-:S04]  /*0120*/  SHF.R.S32.HI R0, RZ, 0x1f, R9 ;  /* 0x0000001fff007819 */ /* 0x000fc80000011409 */
[----:B------:R-:W-:Y:S01]  /*0130*/  ISETP.NE.AND.EX P0, PT, R0, R11, PT, P0 ;  /* 0x0000000b0000720c */ /* 0x000fe20003f05300 */
[----:B------:R-:W-:-:S05]  /*0140*/  VIADD R0, R6, 0xffffffff ;  /* 0xffffffff06007836 */ /* 0x000fca0000000000 */
[----:B------:R-:W-:Y:S02]  /*0150*/  ISETP.NE.OR P0, PT, R7, R0, !P0 ;  /* 0x000000000700720c */ /* 0x000fe40004705670 */
[----:B--2---:R-:W-:-:S05]  /*0160*/  IADD3 R2, P1, PT, R2, R4, RZ ;  /* 0x0000000402027210 */ /* 0x004fca0007f3e0ff */
[----:B------:R-:W-:-:S05]  /*0170*/  IMAD.X R3, R3, 0x1, R5, P1 ;  /* 0x0000000103037824 */ /* 0x000fca00008e0605 */
[----:B------:R0:W-:Y:S01]  /*0180*/  STG.E.64 desc[UR36][R16.64], R2 ;  /* 0x0000000210007986 */ /* 0x0001e2000c101b24 */
[----:B------:R-:W-:Y:S05]  /*0190*/  @P0 EXIT ;  /* 0x000000000000094d */ /* 0x000fea0003800000 */
[----:B------:R-:W-:Y:S01]  /*01a0*/  MOV R0, 0x8 ;  /* 0x0000000800007802 */ /* 0x000fe20000000f00 */
[----:B------:R-:W1:Y:S01]  /*01b0*/  LDCU.64 UR4, c[0x4][URZ] ;  /* 0x01000000ff0477ac */ /* 0x000e620008000a00 */
[----:B------:R-:W-:Y:S02]  /*01c0*/  CS2R R6, SRZ ;  /* 0x0000000000067805 */ /* 0x000fe4000001ff00 */
[----:B0-----:R0:W2:Y:S01]  /*01d0*/  LDC.64 R2, c[0x4][R0] ;  /* 0x0100000000027b82 */ /* 0x0010a20000000a00 */
[----:B-1----:R-:W-:Y:S02]  /*01e0*/  IMAD.U32 R4, RZ, RZ, UR4 ;  /* 0x00000004ff047e24 */ /* 0x002fe4000f8e00ff */
[----:B0-----:R-:W-:-:S07]  /*01f0*/  IMAD.U32 R5, RZ, RZ, UR5 ;  /* 0x00000005ff057e24 */ /* 0x001fce000f8e00ff */
[----:B------:R-:W-:-:S07]  /*0200*/  LEPC R20, `(.L_x_8) ;  /* 0x000000001014794e */ /* 0x000fce0000000000 */
[----:B--2---:R-:W-:Y:S05]  /*0210*/  CALL.ABS.NOINC R2 ;  /* 0x0000000002007343 */ /* 0x004fea0003c00000 */
.L_x_8:
[----:B------:R-:W2:Y:S04]  /*0220*/  LDG.E.64 R18, desc[UR36][R18.64+0x8] ;  /* 0x0000082412127981 */ /* 0x000ea8000c1e1b00 */
[----:B------:R-:W2:Y:S02]  /*0230*/  LDG.E.64 R2, desc[UR36][R16.64] ;  /* 0x0000002410027981 */ /* 0x000ea4000c1e1b00 */
[----:B--2---:R-:W-:-:S05]  /*0240*/  IADD3 R2, P0, PT, R18, R2, RZ ;  /* 0x0000000212027210 */ /* 0x004fca0007f1e0ff */
[----:B------:R-:W-:-:S05]  /*0250*/  IMAD.X R3, R19, 0x1, R3, P0 ;  /* 0x0000000113037824 */ /* 0x000fca00000e0603 */
[----:B------:R-:W-:Y:S01]  /*0260*/  STG.E.64 desc[UR36][R16.64], R2 ;  /* 0x0000000210007986 */ /* 0x000fe2000c101b24 */
[----:B------:R-:W-:Y:S05]  /*0270*/  EXIT ;  /* 0x000000000000794d */ /* 0x000fea0003800000 */
.L_x_9:
        /* <DEDUP_REMOVED lines=16> */
.L_x_15:


//--------------------- .text._Z13reduceKernelAPmm --------------------------
	.section	.text._Z13reduceKernelAPmm,"ax",@progbits
	.align	128
        .global         _Z13reduceKernelAPmm
        .type           _Z13reduceKernelAPmm,@function
        .size           _Z13reduceKernelAPmm,(.L_x_16 - _Z13reduceKernelAPmm)
        .other          _Z13reduceKernelAPmm,@"STO_CUDA_ENTRY STV_DEFAULT"
_Z13reduceKernelAPmm:
.text._Z13reduceKernelAPmm:
[----:B------:R-:W-:Y:S01]  /*0000*/  LDC R1, c[0x0][0x37c] ;  /* 0x0000df00ff017b82 */ /* 0x000fe20000000800 */
[----:B------:R-:W0:Y:S01]  /*0010*/  S2R R7, SR_CTAID.X ;  /* 0x0000000000077919 */ /* 0x000e220000002500 */
[----:B------:R-:W1:Y:S01]  /*0020*/  LDCU.64 UR4, c[0x0][0x388] ;  /* 0x00007100ff0477ac */ /* 0x000e620008000a00 */
[----:B------:R-:W0:Y:S01]  /*0030*/  S2R R0, SR_TID.X ;  /* 0x0000000000007919 */ /* 0x000e220000002100 */
[----:B------:R-:W0:Y:S01]  /*0040*/  LDCU UR6, c[0x0][0x360] ;  /* 0x00006c00ff0677ac */ /* 0x000e220008000800 */
[----:B-1----:R-:W-:Y:S01]  /*0050*/  USHF.R.U64 UR4, UR4, 0x1, UR5 ;  /* 0x0000000104047899 */ /* 0x002fe20008001205 */
[----:B0-----:R-:W-:-:S05]  /*0060*/  IMAD R7, R7, UR6, R0 ;  /* 0x0000000607077c24 */ /* 0x001fca000f8e0200 */
[----:B------:R-:W-:-:S13]  /*0070*/  ISETP.GE.AND P0, PT, R7, UR4, PT ;  /* 0x0000000407007c0c */ /* 0x000fda000bf06270 */
[----:B------:R-:W-:Y:S05]  /*0080*/  @P0 EXIT ;  /* 0x000000000000094d */ /* 0x000fea0003800000 */
[----:B------:R-:W0:Y:S01]  /*0090*/  LDC.64 R4, c[0x0][0x380] ;  /* 0x0000e000ff047b82 */ /* 0x000e220000000a00 */
[----:B------:R-:W1:Y:S01]  /*00a0*/  LDCU.64 UR6, c[0x0][0x358] ;  /* 0x00006b00ff0677ac */ /* 0x000e620008000a00 */
[----:B------:R-:W-:-:S05]  /*00b0*/  IADD3 R3, PT, PT, R7, UR4, RZ ;  /* 0x0000000407037c10 */ /* 0x000fca000fffe0ff */
[----:B0-----:R-:W-:-:S04]  /*00c0*/  IMAD.WIDE R2, R3, 0x8, R4 ;  /* 0x0000000803027825 */ /* 0x001fc800078e0204 */
[----:B------:R-:W-:Y:S02]  /*00d0*/  IMAD.WIDE R4, R7, 0x8, R4 ;  /* 0x0000000807047825 */ /* 0x000fe400078e0204 */
[----:B-1----:R-:W2:Y:S04]  /*00e0*/  LDG.E.64 R2, desc[UR6][R2.64] ;  /* 0x0000000602027981 */ /* 0x002ea8000c1e1b00 */
[----:B------:R-:W2:Y:S02]  /*00f0*/  LDG.E.64 R6, desc[UR6][R4.64] ;  /* 0x0000000604067981 */ /* 0x000ea4000c1e1b00 */
[----:B--2---:R-:W-:-:S04]  /*0100*/  IADD3 R6, P0, PT, R2, R6, RZ ;  /* 0x0000000602067210 */ /* 0x004fc80007f1e0ff */
[----:B------:R-:W-:-:S05]  /*0110*/  IADD3.X R7, PT, PT, R3, R7, RZ, P0, !PT ;  /* 0x0000000703077210 */ /* 0x000fca00007fe4ff */
[----:B------:R-:W-:Y:S01]  /*0120*/  STG.E.64 desc[UR6][R4.64], R6 ;  /* 0x0000000604007986 */ /* 0x000fe2000c101b06 */
[----:B------:R-:W-:Y:S05]  /*0130*/  EXIT ;  /* 0x000000000000794d */ /* 0x000fea0003800000 */
.L_x_10:
        /* <DEDUP_REMOVED lines=12> */
.L_x_16:


//--------------------- .nv.global.init           --------------------------
	.section	.nv.global.init,"aw",@progbits
.nv.global.init:
	.type		$str,@object
	.size		$str,(.L_0 - $str)
$str:
        /*0000*/ 	.byte	0x54, 0x68, 0x65, 0x72, 0x65, 0x20, 0x77, 0x61, 0x73, 0x20, 0x61, 0x6e, 0x20, 0x6f, 0x64, 0x64
        /*0010*/ 	.byte	0x20, 0x63, 0x61, 0x73, 0x65, 0x21, 0x0a, 0x00
.L_0:


//--------------------- .nv.shared.reserved.0     --------------------------
	.section	.nv.shared.reserved.0,"aw",@nobits
	.weak		__nv_reservedSMEM_offset_0_alias
	.size		__nv_reservedSMEM_offset_0_alias, 0, 64
	.other		__nv_reservedSMEM_offset_0_alias,@"STO_CUDA_RESERVED_SHARED STV_DEFAULT"
__nv_reservedSMEM_offset_0_alias:
	.zero		0
	.zero		64


//--------------------- .nv.constant0._Z14reduceKernel3DPmmmmm --------------------------
	.section	.nv.constant0._Z14reduceKernel3DPmmmmm,"a",@progbits
	.sectionflags	@""
	.align	4
.nv.constant0._Z14reduceKernel3DPmmmmm:
	.zero		936


//--------------------- .nv.constant0._Z14reduceKernel2DPmmmm --------------------------
	.section	.nv.constant0._Z14reduceKernel2DPmmmm,"a",@progbits
	.sectionflags	@""
	.align	4
.nv.constant0._Z14reduceKernel2DPmmmm:
	.zero		928


//--------------------- .nv.constant0._Z13reduceKernelBPmm --------------------------
	.section	.nv.constant0._Z13reduceKernelBPmm,"a",@progbits
	.sectionflags	@""
	.align	4
.nv.constant0._Z13reduceKernelBPmm:
	.zero		912


//--------------------- .nv.constant0._Z13reduceKernelAPmm --------------------------
	.section	.nv.constant0._Z13reduceKernelAPmm,"a",@progbits
	.sectionflags	@""
	.align	4
.nv.constant0._Z13reduceKernelAPmm:
	.zero		912


//--------------------- SYMBOLS --------------------------

	.type		.nv.reservedSmem.offset0,@object
	.size		.nv.reservedSmem.offset0,0x4
	.type		vprintf,@function
